def attn_fwd(
    Q,
    K,
    V,
    Out,
    Lse,
    sm_scale,
    stride_qz,
    stride_qh,
    stride_qm,
    stride_qk,
    stride_kz,
    stride_kh,
    stride_kn,
    stride_kk,
    stride_vz,
    stride_vh,
    stride_vn,
    stride_vk,
    stride_oz,
    stride_oh,
    stride_om,
    stride_ok,
    seqlen_q,
    seqlen_k,
    BLOCK_M: tl.constexpr,
    BLOCK_N: tl.constexpr,
    HEAD_DIM: tl.constexpr,
    CAUSAL: tl.constexpr,
):
    start_m = tl.program_id(0)
    off_hz = tl.program_id(1)
    q_off = off_hz * stride_qh
    k_off = off_hz * stride_kh
    v_off = off_hz * stride_vh
    offs_m = start_m * BLOCK_M + tl.arange(0, BLOCK_M)
    offs_d = tl.arange(0, HEAD_DIM)
    offs_n = tl.arange(0, BLOCK_N)
    q_ptrs = Q + q_off + offs_m[:, None] * stride_qm + offs_d[None, :] * stride_qk
    k_ptrs = K + k_off + offs_d[:, None] * stride_kk + offs_n[None, :] * stride_kn
    v_ptrs = V + v_off + offs_n[:, None] * stride_vn + offs_d[None, :] * stride_vk
    m_i = tl.full([BLOCK_M], float("-inf"), dtype=tl.float32)
    l_i = tl.zeros([BLOCK_M], dtype=tl.float32) + 1.0
    acc = tl.zeros([BLOCK_M, HEAD_DIM], dtype=tl.float32)
    q = tl.load(q_ptrs)
    acc, l_i, m_i = _attn_fwd_inner(
        acc,
        l_i,
        m_i,
        q,
        k_ptrs,
        v_ptrs,
        sm_scale,
        stride_kn,
        stride_vn,
        start_m,
        seqlen_k,
        BLOCK_M,
        BLOCK_N,
        HEAD_DIM,
        CAUSAL,
    )
    acc = acc / l_i[:, None]
    lse = m_i + tl.math.log2(l_i) / 1.4426950408889634
    o_ptrs = (
        Out
        + off_hz * stride_oh
        + offs_m[:, None] * stride_om
        + offs_d[None, :] * stride_ok
    )
    tl.store(o_ptrs, acc.to(Out.dtype.element_ty))
    tl.store(Lse + off_hz * seqlen_q + offs_m, lse)

# config = {"BLOCK_M": 32, "BLOCK_N": 16, "HEAD_DIM": 64, "arch": "sm_100", "causal": false, "dtype": "bf16", "num_stages": 2, "num_warps": 8}
# arch = sm_100


// ===== COMPILED SASS (sm_100a) =====

	.target	sm_100a

	.elftype	@"ET_EXEC"


//--------------------- .note.nv.tkinfo           --------------------------
	.section	.note.nv.tkinfo,"",@"SHT_NOTE"
	.sectionflags	@"SHF_NOTE_NV_TKINFO"
	.tkinfo
        /*0018*/ 	.word	0x00000081
        /*0030*/ 	.string	""
        /*0030*/ 	.string	"ptxas-blackwell"
        /*0030*/ 	.string	"Cuda compilation tools, release 12.9, V12.9.86"
        /*0030*/ 	.string	"Build cuda_12.9.r12.9/compiler.36037853_0"
        /*0030*/ 	.string	"-v  -suppress-debug-info  -lineinfo  -arch sm_100a "



//--------------------- .note.nv.cuver            --------------------------
	.section	.note.nv.cuver,"",@"SHT_NOTE"
	.sectionflags	@"SHF_NOTE_NV_CUVER"
        /*0018*/ 	.short	0x0001
        /*001a*/ 	.short	0x0064
        /*001c*/ 	.short	0x0001
        /*001e*/ 	.short	0x0000
        /*0020*/ 	.short	0x0001
        /*0022*/ 	.short	0x0000


//--------------------- .nv.info                  --------------------------
	.section	.nv.info,"",@"SHT_CUDA_INFO"
	.align	4


	//----- nvinfo : EIATTR_REGCOUNT
	.align		4
        /*0000*/ 	.byte	0x04, 0x2f
        /*0002*/ 	.short	(.L_2 - .L_1)
	.align		4
.L_1:
        /*0004*/ 	.word	index@(attn_fwd)
        /*0008*/ 	.word	0x0000004f


	//----- nvinfo : EIATTR_FRAME_SIZE
	.align		4
.L_2:
        /*000c*/ 	.byte	0x04, 0x11
        /*000e*/ 	.short	(.L_4 - .L_3)
	.align		4
.L_3:
        /*0010*/ 	.word	index@(attn_fwd)
        /*0014*/ 	.word	0x00000000


	//----- nvinfo : EIATTR_MIN_STACK_SIZE
	.align		4
.L_4:
        /*0018*/ 	.byte	0x04, 0x12
        /*001a*/ 	.short	(.L_6 - .L_5)
	.align		4
.L_5:
        /*001c*/ 	.word	index@(attn_fwd)
        /*0020*/ 	.word	0x00000000
.L_6:


//--------------------- .nv.info.attn_fwd         --------------------------
	.section	.nv.info.attn_fwd,"",@"SHT_CUDA_INFO"
	.sectionflags	@""
	.align	4


	//----- nvinfo : EIATTR_CUDA_API_VERSION
	.align		4
        /*0000*/ 	.byte	0x04, 0x37
        /*0002*/ 	.short	(.L_8 - .L_7)
.L_7:
        /*0004*/ 	.word	0x00000081


	//----- nvinfo : EIATTR_KPARAM_INFO
	.align		4
.L_8:
        /*0008*/ 	.byte	0x04, 0x17
        /*000a*/ 	.short	(.L_10 - .L_9)
.L_9:
        /*000c*/ 	.word	0x00000000
        /*0010*/ 	.short	0x0019
        /*0012*/ 	.short	0x0080
        /*0014*/ 	.byte	0x00, 0xf4, 0x21, 0x00


	//----- nvinfo : EIATTR_KPARAM_INFO
	.align		4
.L_10:
        /*0018*/ 	.byte	0x04, 0x17
        /*001a*/ 	.short	(.L_12 - .L_11)
.L_11:
        /*001c*/ 	.word	0x00000000
        /*0020*/ 	.short	0x0018
        /*0022*/ 	.short	0x0078
        /*0024*/ 	.byte	0x00, 0xf4, 0x21, 0x00


	//----- nvinfo : EIATTR_KPARAM_INFO
	.align		4
.L_12:
        /*0028*/ 	.byte	0x04, 0x17
        /*002a*/ 	.short	(.L_14 - .L_13)
.L_13:
        /*002c*/ 	.word	0x00000000
        /*0030*/ 	.short	0x0017
        /*0032*/ 	.short	0x0070
        /*0034*/ 	.byte	0x00, 0xf0, 0x11, 0x00


	//----- nvinfo : EIATTR_KPARAM_INFO
	.align		4
.L_14:
        /*0038*/ 	.byte	0x04, 0x17
        /*003a*/ 	.short	(.L_16 - .L_15)
.L_15:
        /*003c*/ 	.word	0x00000000
        /*0040*/ 	.short	0x0016
        /*0042*/ 	.short	0x006c
        /*0044*/ 	.byte	0x00, 0xf0, 0x11, 0x00


	//----- nvinfo : EIATTR_KPARAM_INFO
	.align		4
.L_16:
        /*0048*/ 	.byte	0x04, 0x17
        /*004a*/ 	.short	(.L_18 - .L_17)
.L_17:
        /*004c*/ 	.word	0x00000000
        /*0050*/ 	.short	0x0015
        /*0052*/ 	.short	0x0068
        /*0054*/ 	.byte	0x00, 0xf0, 0x11, 0x00


	//----- nvinfo : EIATTR_KPARAM_INFO
	.align		4
.L_18:
        /*0058*/ 	.byte	0x04, 0x17
        /*005a*/ 	.short	(.L_20 - .L_19)
.L_19:
        /*005c*/ 	.word	0x00000000
        /*0060*/ 	.short	0x0014
        /*0062*/ 	.short	0x0064
        /*0064*/ 	.byte	0x00, 0xf0, 0x11, 0x00


	//----- nvinfo : EIATTR_KPARAM_INFO
	.align		4
.L_20:
        /*0068*/ 	.byte	0x04, 0x17
        /*006a*/ 	.short	(.L_22 - .L_21)
.L_21:
        /*006c*/ 	.word	0x00000000
        /*0070*/ 	.short	0x0013
        /*0072*/ 	.short	0x0060
        /*0074*/ 	.byte	0x00, 0xf0, 0x11, 0x00


	//----- nvinfo : EIATTR_KPARAM_INFO
	.align		4
.L_22:
        /*0078*/ 	.byte	0x04, 0x17
        /*007a*/ 	.short	(.L_24 - .L_23)
.L_23:
        /*007c*/ 	.word	0x00000000
        /*0080*/ 	.short	0x0012
        /*0082*/ 	.short	0x005c
        /*0084*/ 	.byte	0x00, 0xf0, 0x11, 0x00


	//----- nvinfo : EIATTR_KPARAM_INFO
	.align		4
.L_24:
        /*0088*/ 	.byte	0x04, 0x17
        /*008a*/ 	.short	(.L_26 - .L_25)
.L_25:
        /*008c*/ 	.word	0x00000000
        /*0090*/ 	.short	0x0011
        /*0092*/ 	.short	0x0058
        /*0094*/ 	.byte	0x00, 0xf0, 0x11, 0x00


	//----- nvinfo : EIATTR_KPARAM_INFO
	.align		4
.L_26:
        /*0098*/ 	.byte	0x04, 0x17
        /*009a*/ 	.short	(.L_28 - .L_27)
.L_27:
        /*009c*/ 	.word	0x00000000
        /*00a0*/ 	.short	0x0010
        /*00a2*/ 	.short	0x0054
        /*00a4*/ 	.byte	0x00, 0xf0, 0x11, 0x00


	//----- nvinfo : EIATTR_KPARAM_INFO
	.align		4
.L_28:
        /*00a8*/ 	.byte	0x04, 0x17
        /*00aa*/ 	.short	(.L_30 - .L_29)
.L_29:
        /*00ac*/ 	.word	0x00000000
        /*00b0*/ 	.short	0x000f
        /*00b2*/ 	.short	0x0050
        /*00b4*/ 	.byte	0x00, 0xf0, 0x11, 0x00


	//----- nvinfo : EIATTR_KPARAM_INFO
	.align		4
.L_30:
        /*00b8*/ 	.byte	0x04, 0x17
        /*00ba*/ 	.short	(.L_32 - .L_31)
.L_31:
        /*00bc*/ 	.word	0x00000000
        /*00c0*/ 	.short	0x000e
        /*00c2*/ 	.short	0x004c
        /*00c4*/ 	.byte	0x00, 0xf0, 0x11, 0x00


	//----- nvinfo : EIATTR_KPARAM_INFO
	.align		4
.L_32:
        /*00c8*/ 	.byte	0x04, 0x17
        /*00ca*/ 	.short	(.L_34 - .L_33)
.L_33:
        /*00cc*/ 	.word	0x00000000
        /*00d0*/ 	.short	0x000d
        /*00d2*/ 	.short	0x0048
        /*00d4*/ 	.byte	0x00, 0xf0, 0x11, 0x00


	//----- nvinfo : EIATTR_KPARAM_INFO
	.align		4
.L_34:
        /*00d8*/ 	.byte	0x04, 0x17
        /*00da*/ 	.short	(.L_36 - .L_35)
.L_35:
        /*00dc*/ 	.word	0x00000000
        /*00e0*/ 	.short	0x000c
        /*00e2*/ 	.short	0x0044
        /*00e4*/ 	.byte	0x00, 0xf0, 0x11, 0x00


	//----- nvinfo : EIATTR_KPARAM_INFO
	.align		4
.L_36:
        /*00e8*/ 	.byte	0x04, 0x17
        /*00ea*/ 	.short	(.L_38 - .L_37)
.L_37:
        /*00ec*/ 	.word	0x00000000
        /*00f0*/ 	.short	0x000b
        /*00f2*/ 	.short	0x0040
        /*00f4*/ 	.byte	0x00, 0xf0, 0x11, 0x00


	//----- nvinfo : EIATTR_KPARAM_INFO
	.align		4
.L_38:
        /*00f8*/ 	.byte	0x04, 0x17
        /*00fa*/ 	.short	(.L_40 - .L_39)
.L_39:
        /*00fc*/ 	.word	0x00000000
        /*0100*/ 	.short	0x000a
        /*0102*/ 	.short	0x003c
        /*0104*/ 	.byte	0x00, 0xf0, 0x11, 0x00


	//----- nvinfo : EIATTR_KPARAM_INFO
	.align		4
.L_40:
        /*0108*/ 	.byte	0x04, 0x17
        /*010a*/ 	.short	(.L_42 - .L_41)
.L_41:
        /*010c*/ 	.word	0x00000000
        /*0110*/ 	.short	0x0009
        /*0112*/ 	.short	0x0038
        /*0114*/ 	.byte	0x00, 0xf0, 0x11, 0x00


	//----- nvinfo : EIATTR_KPARAM_INFO
	.align		4
.L_42:
        /*0118*/ 	.byte	0x04, 0x17
        /*011a*/ 	.short	(.L_44 - .L_43)
.L_43:
        /*011c*/ 	.word	0x00000000
        /*0120*/ 	.short	0x0008
        /*0122*/ 	.short	0x0034
        /*0124*/ 	.byte	0x00, 0xf0, 0x11, 0x00


	//----- nvinfo : EIATTR_KPARAM_INFO
	.align		4
.L_44:
        /*0128*/ 	.byte	0x04, 0x17
        /*012a*/ 	.short	(.L_46 - .L_45)
.L_45:
        /*012c*/ 	.word	0x00000000
        /*0130*/ 	.short	0x0007
        /*0132*/ 	.short	0x0030
        /*0134*/ 	.byte	0x00, 0xf0, 0x11, 0x00


	//----- nvinfo : EIATTR_KPARAM_INFO
	.align		4
.L_46:
        /*0138*/ 	.byte	0x04, 0x17
        /*013a*/ 	.short	(.L_48 - .L_47)
.L_47:
        /*013c*/ 	.word	0x00000000
        /*0140*/ 	.short	0x0006
        /*0142*/ 	.short	0x002c
        /*0144*/ 	.byte	0x00, 0xf0, 0x11, 0x00


	//----- nvinfo : EIATTR_KPARAM_INFO
	.align		4
.L_48:
        /*0148*/ 	.byte	0x04, 0x17
        /*014a*/ 	.short	(.L_50 - .L_49)
.L_49:
        /*014c*/ 	.word	0x00000000
        /*0150*/ 	.short	0x0005
        /*0152*/ 	.short	0x0028
        /*0154*/ 	.byte	0x00, 0xf0, 0x11, 0x00


	//----- nvinfo : EIATTR_KPARAM_INFO
	.align		4
.L_50:
        /*0158*/ 	.byte	0x04, 0x17
        /*015a*/ 	.short	(.L_52 - .L_51)
.L_51:
        /*015c*/ 	.word	0x00000000
        /*0160*/ 	.short	0x0004
        /*0162*/ 	.short	0x0020
        /*0164*/ 	.byte	0x00, 0xf4, 0x21, 0x00


	//----- nvinfo : EIATTR_KPARAM_INFO
	.align		4
.L_52:
        /*0168*/ 	.byte	0x04, 0x17
        /*016a*/ 	.short	(.L_54 - .L_53)
.L_53:
        /*016c*/ 	.word	0x00000000
        /*0170*/ 	.short	0x0003
        /*0172*/ 	.short	0x0018
        /*0174*/ 	.byte	0x00, 0xf4, 0x21, 0x00


	//----- nvinfo : EIATTR_KPARAM_INFO
	.align		4
.L_54:
        /*0178*/ 	.byte	0x04, 0x17
        /*017a*/ 	.short	(.L_56 - .L_55)
.L_55:
        /*017c*/ 	.word	0x00000000
        /*0180*/ 	.short	0x0002
        /*0182*/ 	.short	0x0010
        /*0184*/ 	.byte	0x00, 0xf4, 0x21, 0x00


	//----- nvinfo : EIATTR_KPARAM_INFO
	.align		4
.L_56:
        /*0188*/ 	.byte	0x04, 0x17
        /*018a*/ 	.short	(.L_58 - .L_57)
.L_57:
        /*018c*/ 	.word	0x00000000
        /*0190*/ 	.short	0x0001
        /*0192*/ 	.short	0x0008
        /*0194*/ 	.byte	0x00, 0xf4, 0x21, 0x00


	//----- nvinfo : EIATTR_KPARAM_INFO
	.align		4
.L_58:
        /*0198*/ 	.byte	0x04, 0x17
        /*019a*/ 	.short	(.L_60 - .L_59)
.L_59:
        /*019c*/ 	.word	0x00000000
        /*01a0*/ 	.short	0x0000
        /*01a2*/ 	.short	0x0000
        /*01a4*/ 	.byte	0x00, 0xf4, 0x21, 0x00


	//----- nvinfo : EIATTR_SPARSE_MMA_MASK
	.align		4
.L_60:
        /*01a8*/ 	.byte	0x03, 0x50
        /*01aa*/ 	.short	0x0000


	//----- nvinfo : EIATTR_MAXREG_COUNT
	.align		4
        /*01ac*/ 	.byte	0x03, 0x1b
        /*01ae*/ 	.short	0x00ff


	//----- nvinfo : EIATTR_NUM_BARRIERS
	.align		4
        /*01b0*/ 	.byte	0x02, 0x4c
        /*01b2*/ 	.byte	0x01
	.zero		1


	//----- nvinfo : EIATTR_COOP_GROUP_MASK_REGIDS
	.align		4
        /*01b4*/ 	.byte	0x04, 0x29
        /*01b6*/ 	.short	(.L_62 - .L_61)


	//   ....[0]....
.L_61:
        /*01b8*/ 	.word	0xffffffff


	//   ....[1]....
        /*01bc*/ 	.word	0xffffffff


	//   ....[2]....
        /*01c0*/ 	.word	0xffffffff


	//   ....[3]....
        /*01c4*/ 	.word	0xffffffff


	//   ....[4]....
        /*01c8*/ 	.word	0xffffffff


	//   ....[5]....
        /*01cc*/ 	.word	0xffffffff


	//   ....[6]....
        /*01d0*/ 	.word	0xffffffff


	//   ....[7]....
        /*01d4*/ 	.word	0xffffffff


	//   ....[8]....
        /*01d8*/ 	.word	0xffffffff


	//   ....[9]....
        /*01dc*/ 	.word	0xffffffff


	//   ....[10]....
        /*01e0*/ 	.word	0xffffffff


	//   ....[11]....
        /*01e4*/ 	.word	0xffffffff


	//   ....[12]....
        /*01e8*/ 	.word	0xffffffff


	//   ....[13]....
        /*01ec*/ 	.word	0xffffffff


	//   ....[14]....
        /*01f0*/ 	.word	0xffffffff


	//   ....[15]....
        /*01f4*/ 	.word	0xffffffff


	//   ....[16]....
        /*01f8*/ 	.word	0xffffffff


	//   ....[17]....
        /*01fc*/ 	.word	0xffffffff


	//----- nvinfo : EIATTR_COOP_GROUP_INSTR_OFFSETS
	.align		4
.L_62:
        /*0200*/ 	.byte	0x04, 0x28
        /*0202*/ 	.short	(.L_64 - .L_63)


	//   ....[0]....
.L_63:
        /*0204*/ 	.word	0x00000fb0


	//   ....[1]....
        /*0208*/ 	.word	0x00000fc0


	//   ....[2]....
        /*020c*/ 	.word	0x00000fd0


	//   ....[3]....
        /*0210*/ 	.word	0x00000fe0


	//   ....[4]....
        /*0214*/ 	.word	0x00001030


	//   ....[5]....
        /*0218*/ 	.word	0x00001040


	//   ....[6]....
        /*021c*/ 	.word	0x00001050


	//   ....[7]....
        /*0220*/ 	.word	0x00001060


	//   ....[8]....
        /*0224*/ 	.word	0x00001120


	//   ....[9]....
        /*0228*/ 	.word	0x00001280


	//   ....[10]....
        /*022c*/ 	.word	0x000012a0


	//   ....[11]....
        /*0230*/ 	.word	0x00001390


	//   ....[12]....
        /*0234*/ 	.word	0x000013c0


	//   ....[13]....
        /*0238*/ 	.word	0x000013f0


	//   ....[14]....
        /*023c*/ 	.word	0x00001440


	//   ....[15]....
        /*0240*/ 	.word	0x00001450


	//   ....[16]....
        /*0244*/ 	.word	0x000014a0


	//   ....[17]....
        /*0248*/ 	.word	0x00001510


	//----- nvinfo : EIATTR_VRC_CTA_INIT_COUNT
	.align		4
.L_64:
        /*024c*/ 	.byte	0x02, 0x4a
	.zero		1
	.zero		1


	//----- nvinfo : EIATTR_EXIT_INSTR_OFFSETS
	.align		4
        /*0250*/ 	.byte	0x04, 0x1c
        /*0252*/ 	.short	(.L_66 - .L_65)


	//   ....[0]....
.L_65:
        /*0254*/ 	.word	0x00002ab0


	//   ....[1]....
        /*0258*/ 	.word	0x00002ae0


	//----- nvinfo : EIATTR_REQNTID
	.align		4
.L_66:
        /*025c*/ 	.byte	0x04, 0x10
        /*025e*/ 	.short	(.L_68 - .L_67)
.L_67:
        /*0260*/ 	.word	0x00000100
        /*0264*/ 	.word	0x00000001
        /*0268*/ 	.word	0x00000001


	//----- nvinfo : EIATTR_CBANK_PARAM_SIZE
	.align		4
.L_68:
        /*026c*/ 	.byte	0x03, 0x19
        /*026e*/ 	.short	0x0088


	//----- nvinfo : EIATTR_PARAM_CBANK
	.align		4
        /*0270*/ 	.byte	0x04, 0x0a
        /*0272*/ 	.short	(.L_70 - .L_69)
	.align		4
.L_69:
        /*0274*/ 	.word	index@(.nv.constant0.attn_fwd)
        /*0278*/ 	.short	0x0380
        /*027a*/ 	.short	0x0088


	//----- nvinfo : EIATTR_SW_WAR
	.align		4
.L_70:
        /*027c*/ 	.byte	0x04, 0x36
        /*027e*/ 	.short	(.L_72 - .L_71)
.L_71:
        /*0280*/ 	.word	0x00000008
.L_72:


//--------------------- .nv.compat                --------------------------
	.section	.nv.compat,"",@"SHT_CUDA_COMPAT_INFO"
	.align	4
        /*0000*/ 	.byte	0x02, 0x02, 0x01, 0x00, 0x02, 0x05, 0x05, 0x00, 0x02, 0x03, 0x00, 0x00, 0x02, 0x06, 0x01, 0x00


//--------------------- .nv.callgraph             --------------------------
	.section	.nv.callgraph,"",@"SHT_CUDA_CALLGRAPH"
	.align	4
	.sectionentsize	8
	.align		4
        /*0000*/ 	.word	0x00000000
	.align		4
        /*0004*/ 	.word	0xffffffff
	.align		4
        /*0008*/ 	.word	0x00000000
	.align		4
        /*000c*/ 	.word	0xfffffffe
	.align		4
        /*0010*/ 	.word	0x00000000
	.align		4
        /*0014*/ 	.word	0xfffffffd
	.align		4
        /*0018*/ 	.word	0x00000000
	.align		4
        /*001c*/ 	.word	0xfffffffc


//--------------------- .nv.constant4             --------------------------
	.section	.nv.constant4,"a",@progbits
	.align	8
	.align		8
.nv.constant4:
        /*0000*/ 	.dword	_$_str


//--------------------- .text.attn_fwd            --------------------------
	.section	.text.attn_fwd,"ax",@progbits
	.align	128
        .global         attn_fwd
        .type           attn_fwd,@function
        .size           attn_fwd,(.L_x_3 - attn_fwd)
        .other          attn_fwd,@"STO_CUDA_ENTRY STV_DEFAULT"
attn_fwd:
.text.attn_fwd:
[----:B------:R-:W0:Y:S01]  /*0000*/  LDC R1, c[0x0][0x37c] ;  /* 0x0000df00ff017b82 */ /* 0x000e220000000800 */
[----:B------:R-:W1:Y:S07]  /*0010*/  S2R R0, SR_TID.X ;  /* 0x0000000000007919 */ /* 0x000e6e0000002100 */
[----:B------:R-:W2:Y:S01]  /*0020*/  S2UR UR7, SR_CTAID.Y ;  /* 0x00000000000779c3 */ /* 0x000ea20000002600 */
[----:B------:R-:W2:Y:S01]  /*0030*/  LDCU.64 UR4, c[0x0][0x3b0] ;  /* 0x00007600ff0477ac */ /* 0x000ea20008000a00 */
[----:B------:R-:W3:Y:S01]  /*0040*/  S2R R3, SR_CTAID.X ;  /* 0x0000000000037919 */ /* 0x000ee20000002500 */
[----:B------:R-:W4:Y:S05]  /*0050*/  LDCU.64 UR10, c[0x0][0x358] ;  /* 0x00006b00ff0a77ac */ /* 0x000f2a0008000a00 */
[----:B------:R-:W5:Y:S08]  /*0060*/  LDC R15, c[0x0][0x3b8] ;  /* 0x0000ee00ff0f7b82 */ /* 0x000f700000000800 */
[----:B------:R-:W0:Y:S01]  /*0070*/  LDC.64 R24, c[0x0][0x380] ;  /* 0x0000e000ff187b82 */ /* 0x000e220000000a00 */
[----:B--2---:R-:W-:-:S04]  /*0080*/  UIMAD UR4, UR7, UR4, URZ ;  /* 0x00000004070472a4 */ /* 0x004fc8000f8e02ff */
[----:B------:R-:W-:Y:S01]  /*0090*/  USHF.L.U32 UR6, UR4, 0x1, URZ ;  /* 0x0000000104067899 */ /* 0x000fe200080006ff */
[C---:B-1----:R-:W-:Y:S02]  /*00a0*/  LOP3.LUT R42, R0.reuse, 0x1f, RZ, 0xc0, !PT ;  /* 0x0000001f002a7812 */ /* 0x042fe400078ec0ff */
[----:B------:R-:W-:Y:S02]  /*00b0*/  SHF.R.U32.HI R4, RZ, 0x5, R0 ;  /* 0x00000005ff047819 */ /* 0x000fe40000011600 */
[----:B------:R-:W-:Y:S01]  /*00c0*/  LEA.HI R7, R0, 0x18, RZ, 0x1b ;  /* 0x0000001800077811 */ /* 0x000fe200078fd8ff */
[----:B---3--:R-:W-:Y:S01]  /*00d0*/  IMAD R42, R3, 0x20, R42 ;  /* 0x00000020032a7824 */ /* 0x008fe200078e022a */
[----:B------:R-:W-:-:S03]  /*00e0*/  SGXT.U32 R4, R4, 0x3 ;  /* 0x000000030404781a */ /* 0x000fc60000000000 */
[----:B------:R-:W-:Y:S01]  /*00f0*/  IMAD R2, R42, UR5, RZ ;  /* 0x000000052a027c24 */ /* 0x000fe2000f8e02ff */
[----:B------:R-:W-:Y:S01]  /*0100*/  UIMAD.WIDE UR4, UR4, 0x2, URZ ;  /* 0x00000002040478a5 */ /* 0x000fe2000f8e02ff */
[----:B-----5:R-:W-:Y:S02]  /*0110*/  IMAD R5, R4, R15, RZ ;  /* 0x0000000f04057224 */ /* 0x020fe400078e02ff */
[C---:B------:R-:W-:Y:S02]  /*0120*/  IMAD.SHL.U32 R3, R2.reuse, 0x2, RZ ;  /* 0x0000000202037824 */ /* 0x040fe400078e00ff */
[----:B------:R-:W-:Y:S01]  /*0130*/  IMAD.HI R2, R2, 0x2, RZ ;  /* 0x0000000202027827 */ /* 0x000fe200078e02ff */
[----:B------:R-:W-:Y:S02]  /*0140*/  LEA R8, R15, R5, 0x3 ;  /* 0x000000050f087211 */ /* 0x000fe400078e18ff */
[----:B0-----:R-:W-:-:S03]  /*0150*/  IADD3 R24, P0, P1, R3, UR6, R24 ;  /* 0x0000000603187c10 */ /* 0x001fc6000f91e018 */
[----:B------:R-:W-:Y:S01]  /*0160*/  IMAD R9, R15, 0x8, R8 ;  /* 0x000000080f097824 */ /* 0x000fe200078e0208 */
[----:B------:R-:W-:Y:S02]  /*0170*/  IADD3.X R26, PT, PT, R2, UR5, R25, P0, P1 ;  /* 0x00000005021a7c10 */ /* 0x000fe400087e2419 */
[-C--:B------:R-:W-:Y:S02]  /*0180*/  LEA R2, P0, R5, R24.reuse, 0x1 ;  /* 0x0000001805027211 */ /* 0x080fe400078008ff */
[C---:B------:R-:W-:Y:S01]  /*0190*/  LEA R4, P1, R8.reuse, R24, 0x1 ;  /* 0x0000001808047211 */ /* 0x040fe200078208ff */
[----:B------:R-:W-:Y:S01]  /*01a0*/  IMAD R13, R15, 0x10, R9 ;  /* 0x000000100f0d7824 */ /* 0x000fe200078e0209 */
[-C--:B------:R-:W-:Y:S02]  /*01b0*/  LEA.HI.X.SX32 R3, R5, R26.reuse, 0x1, P0 ;  /* 0x0000001a05037211 */ /* 0x080fe400000f0eff */
[----:B------:R-:W-:Y:S01]  /*01c0*/  LEA.HI.X.SX32 R5, R8, R26, 0x1, P1 ;  /* 0x0000001a08057211 */ /* 0x000fe200008f0eff */
[----:B------:R-:W-:Y:S01]  /*01d0*/  IMAD R11, R7, R15, RZ ;  /* 0x0000000f070b7224 */ /* 0x000fe200078e02ff */
[----:B------:R-:W-:Y:S01]  /*01e0*/  LEA.HI R8, R0, 0x38, RZ, 0x1b ;  /* 0x0000003800087811 */ /* 0x000fe200078fd8ff */
[----:B----4-:R-:W2:Y:S01]  /*01f0*/  LDG.E.U16 R18, desc[UR10][R2.64] ;  /* 0x0000000a02127981 */ /* 0x010ea2000c1e1500 */
[----:B------:R-:W-:-:S02]  /*0200*/  LEA R6, P0, R9, R24, 0x1 ;  /* 0x0000001809067211 */ /* 0x000fc400078008ff */
[----:B------:R-:W-:Y:S01]  /*0210*/  LEA R14, R15, R13, 0x3 ;  /* 0x0000000d0f0e7211 */ /* 0x000fe200078e18ff */
[----:B------:R-:W-:Y:S01]  /*0220*/  IMAD R16, R8, R15, RZ ;  /* 0x0000000f08107224 */ /* 0x000fe200078e02ff */
[----:B------:R-:W-:Y:S01]  /*0230*/  LEA.HI.X.SX32 R7, R9, R26, 0x1, P0 ;  /* 0x0000001a09077211 */ /* 0x000fe200000f0eff */
[----:B------:R0:W3:Y:S01]  /*0240*/  LDG.E.U16 R20, desc[UR10][R4.64] ;  /* 0x0000000a04147981 */ /* 0x0000e2000c1e1500 */
[-C--:B------:R-:W-:Y:S01]  /*0250*/  LEA R8, P0, R11, R24.reuse, 0x1 ;  /* 0x000000180b087211 */ /* 0x080fe200078008ff */
[----:B------:R-:W-:Y:S01]  /*0260*/  IMAD R15, R15, 0x8, R14 ;  /* 0x000000080f0f7824 */ /* 0x000fe200078e020e */
[----:B------:R-:W-:Y:S01]  /*0270*/  LEA R10, P1, R13, R24, 0x1 ;  /* 0x000000180d0a7211 */ /* 0x000fe200078208ff */
[----:B------:R1:W4:Y:S01]  /*0280*/  LDG.E.U16 R22, desc[UR10][R6.64] ;  /* 0x0000000a06167981 */ /* 0x000322000c1e1500 */
[-C--:B------:R-:W-:Y:S02]  /*0290*/  LEA.HI.X.SX32 R9, R11, R26.reuse, 0x1, P0 ;  /* 0x0000001a0b097211 */ /* 0x080fe400000f0eff */
[----:B------:R-:W-:-:S02]  /*02a0*/  LEA.HI.X.SX32 R11, R13, R26, 0x1, P1 ;  /* 0x0000001a0d0b7211 */ /* 0x000fc400008f0eff */
[C---:B0-----:R-:W-:Y:S01]  /*02b0*/  LEA R4, P1, R15.reuse, R24, 0x1 ;  /* 0x000000180f047211 */ /* 0x041fe200078208ff */
[----:B------:R-:W5:Y:S03]  /*02c0*/  LDG.E.U16 R8, desc[UR10][R8.64] ;  /* 0x0000000a08087981 */ /* 0x000f66000c1e1500 */
[----:B------:R-:W-:Y:S01]  /*02d0*/  LEA.HI.X.SX32 R5, R15, R26, 0x1, P1 ;  /* 0x0000001a0f057211 */ /* 0x000fe200008f0eff */
[----:B------:R0:W3:Y:S04]  /*02e0*/  LDG.E.U16 R10, desc[UR10][R10.64] ;  /* 0x0000000a0a0a7981 */ /* 0x0000e8000c1e1500 */
[----:B------:R-:W3:Y:S01]  /*02f0*/  LDG.E.U16 R4, desc[UR10][R4.64] ;  /* 0x0000000a04047981 */ /* 0x000ee2000c1e1500 */
[----:B------:R-:W-:-:S02]  /*0300*/  LEA R12, P2, R16, R24, 0x1 ;  /* 0x00000018100c7211 */ /* 0x000fc400078408ff */
[----:B------:R-:W-:Y:S02]  /*0310*/  LEA R2, P0, R14, R24, 0x1 ;  /* 0x000000180e027211 */ /* 0x000fe400078008ff */
[-C--:B------:R-:W-:Y:S02]  /*0320*/  LEA.HI.X.SX32 R13, R16, R26.reuse, 0x1, P2 ;  /* 0x0000001a100d7211 */ /* 0x080fe400010f0eff */
[----:B------:R-:W-:-:S03]  /*0330*/  LEA.HI.X.SX32 R3, R14, R26, 0x1, P0 ;  /* 0x0000001a0e037211 */ /* 0x000fc600000f0eff */
[----:B------:R-:W4:Y:S04]  /*0340*/  LDG.E.U16 R12, desc[UR10][R12.64] ;  /* 0x0000000a0c0c7981 */ /* 0x000f28000c1e1500 */
[----:B------:R-:W4:Y:S01]  /*0350*/  LDG.E.U16 R2, desc[UR10][R2.64] ;  /* 0x0000000a02027981 */ /* 0x000f22000c1e1500 */
[----:B------:R-:W0:Y:S01]  /*0360*/  S2UR UR6, SR_CgaCtaId ;  /* 0x00000000000679c3 */ /* 0x000e220000008800 */
[----:B------:R-:W-:Y:S01]  /*0370*/  UMOV UR4, 0x400 ;  /* 0x0000040000047882 */ /* 0x000fe20000000000 */
[C---:B-1----:R-:W-:Y:S01]  /*0380*/  LOP3.LUT R6, R0.reuse, 0xc0, RZ, 0xc0, !PT ;  /* 0x000000c000067812 */ /* 0x042fe200078ec0ff */
[----:B------:R-:W-:-:S03]  /*0390*/  IMAD.SHL.U32 R14, R0, 0x2, RZ ;  /* 0x00000002000e7824 */ /* 0x000fc600078e00ff */
[----:B------:R-:W-:-:S04]  /*03a0*/  SHF.R.U32.HI R41, RZ, 0x2, R6 ;  /* 0x00000002ff297819 */ /* 0x000fc80000011606 */
[----:B------:R-:W-:Y:S01]  /*03b0*/  LOP3.LUT R41, R41, 0x1fe, R14, 0x78, !PT ;  /* 0x000001fe29297812 */ /* 0x000fe200078e780e */
[----:B0-----:R-:W-:Y:S01]  /*03c0*/  ULEA UR6, UR6, UR4, 0x18 ;  /* 0x0000000406067291 */ /* 0x001fe2000f8ec0ff */
[----:B------:R-:W0:Y:S01]  /*03d0*/  LDCU UR4, c[0x0][0x3f0] ;  /* 0x00007e00ff0477ac */ /* 0x000e220008000800 */
[----:B------:R-:W-:Y:S01]  /*03e0*/  MOV R65, 0xff800000 ;  /* 0xff80000000417802 */ /* 0x000fe20000000f00 */
[----:B------:R-:W-:Y:S01]  /*03f0*/  IMAD.MOV.U32 R64, RZ, RZ, -0x800000 ;  /* 0xff800000ff407424 */ /* 0x000fe200078e00ff */
[----:B------:R-:W-:Y:S01]  /*0400*/  MOV R66, 0xff800000 ;  /* 0xff80000000427802 */ /* 0x000fe20000000f00 */
[----:B------:R-:W-:Y:S01]  /*0410*/  IMAD.MOV.U32 R67, RZ, RZ, -0x800000 ;  /* 0xff800000ff437424 */ /* 0x000fe200078e00ff */
[----:B------:R-:W-:Y:S01]  /*0420*/  MOV R68, 0x3f800000 ;  /* 0x3f80000000447802 */ /* 0x000fe20000000f00 */
[----:B------:R-:W-:Y:S01]  /*0430*/  IMAD.MOV.U32 R70, RZ, RZ, 0x3f800000 ;  /* 0x3f800000ff467424 */ /* 0x000fe200078e00ff */
[----:B------:R-:W-:Y:S01]  /*0440*/  CS2R R24, SRZ ;  /* 0x0000000000187805 */ /* 0x000fe2000001ff00 */
[----:B0-----:R-:W-:Y:S01]  /*0450*/  UISETP.GE.AND UP0, UPT, UR4, 0x1, UPT ;  /* 0x000000010400788c */ /* 0x001fe2000bf06270 */
[----:B------:R-:W-:Y:S01]  /*0460*/  IMAD.MOV.U32 R71, RZ, RZ, 0x3f800000 ;  /* 0x3f800000ff477424 */ /* 0x000fe200078e00ff */
[----:B------:R-:W-:Y:S01]  /*0470*/  CS2R R26, SRZ ;  /* 0x00000000001a7805 */ /* 0x000fe2000001ff00 */
[----:B------:R-:W-:Y:S01]  /*0480*/  IMAD.MOV.U32 R69, RZ, RZ, 0x3f800000 ;  /* 0x3f800000ff457424 */ /* 0x000fe200078e00ff */
[----:B------:R-:W-:-:S02]  /*0490*/  LOP3.LUT R11, R0, 0xff, RZ, 0xc0, !PT ;  /* 0x000000ff000b7812 */ /* 0x000fc400078ec0ff */
[----:B------:R-:W-:Y:S01]  /*04a0*/  LOP3.LUT R9, R0, 0x3f, RZ, 0xc0, !PT ;  /* 0x0000003f00097812 */ /* 0x000fe200078ec0ff */
[----:B--2---:R-:W-:Y:S04]  /*04b0*/  STS.U16 [R41+UR6], R18 ;  /* 0x0000001229007988 */ /* 0x004fe80008000406 */
[----:B-----5:R-:W-:Y:S04]  /*04c0*/  STS.U16 [R41+UR6+0x600], R8 ;  /* 0x0006000829007988 */ /* 0x020fe80008000406 */
[----:B---3--:R-:W-:Y:S04]  /*04d0*/  STS.U16 [R41+UR6+0xc00], R4 ;  /* 0x000c000429007988 */ /* 0x008fe80008000406 */
[----:B------:R0:W-:Y:S04]  /*04e0*/  STS.U16 [R41+UR6+0x200], R20 ;  /* 0x0002001429007988 */ /* 0x0001e80008000406 */
[----:B----4-:R1:W-:Y:S04]  /*04f0*/  STS.U16 [R41+UR6+0x400], R22 ;  /* 0x0004001629007988 */ /* 0x0103e80008000406 */
[----:B------:R2:W-:Y:S01]  /*0500*/  STS.U16 [R41+UR6+0x800], R10 ;  /* 0x0008000a29007988 */ /* 0x0005e20008000406 */
[----:B0-----:R-:W-:-:S03]  /*0510*/  CS2R R20, SRZ ;  /* 0x0000000000147805 */ /* 0x001fc6000001ff00 */
[----:B------:R0:W-:Y:S01]  /*0520*/  STS.U16 [R41+UR6+0xa00], R2 ;  /* 0x000a000229007988 */ /* 0x0001e20008000406 */
[----:B-1----:R-:W-:-:S03]  /*0530*/  CS2R R22, SRZ ;  /* 0x0000000000167805 */ /* 0x002fc6000001ff00 */
[----:B------:R1:W-:Y:S01]  /*0540*/  STS.U16 [R41+UR6+0xe00], R12 ;  /* 0x000e000c29007988 */ /* 0x0003e20008000406 */
[C---:B--2---:R-:W-:Y:S01]  /*0550*/  IMAD.SHL.U32 R10, R0.reuse, 0x20, RZ ;  /* 0x00000020000a7824 */ /* 0x044fe200078e00ff */
[----:B0-----:R-:W-:Y:S02]  /*0560*/  SHF.L.U32 R2, R0, 0x4, RZ ;  /* 0x0000000400027819 */ /* 0x001fe400000006ff */
[----:B-1----:R-:W-:Y:S01]  /*0570*/  SHF.R.U32.HI R12, RZ, 0x4, R0 ;  /* 0x00000004ff0c7819 */ /* 0x002fe20000011600 */
[----:B------:R-:W-:Y:S06]  /*0580*/  BRA.U !UP0, `(.L_x_0) ;  /* 0x0000001108f47547 */ /* 0x000fec000b800000 */
[----:B------:R-:W-:Y:S01]  /*0590*/  SHF.R.U32.HI R3, RZ, 0x3, R11 ;  /* 0x00000003ff037819 */ /* 0x000fe2000001160b */
[----:B------:R-:W-:Y:S01]  /*05a0*/  IMAD.SHL.U32 R7, R11, 0x8, RZ ;  /* 0x000000080b077824 */ /* 0x000fe200078e00ff */
[----:B------:R-:W-:Y:S01]  /*05b0*/  LOP3.LUT R4, R14, 0x38, RZ, 0xc0, !PT ;  /* 0x000000380e047812 */ /* 0x000fe200078ec0ff */
[----:B------:R-:W0:Y:S01]  /*05c0*/  LDCU UR4, c[0x0][0x3c8] ;  /* 0x00007900ff0477ac */ /* 0x000e220008000800 */
[----:B------:R-:W-:Y:S01]  /*05d0*/  LOP3.LUT R6, R3, 0x4, RZ, 0xc0, !PT ;  /* 0x0000000403067812 */ /* 0x000fe200078ec0ff */
[----:B------:R-:W1:Y:S01]  /*05e0*/  LDC R23, c[0x0][0x3d8] ;  /* 0x0000f600ff177b82 */ /* 0x000e620000000800 */
[----:B------:R-:W-:Y:S01]  /*05f0*/  LOP3.LUT R7, R7, 0x700, RZ, 0xc0, !PT ;  /* 0x0000070007077812 */ /* 0x000fe200078ec0ff */
[----:B------:R-:W-:Y:S01]  /*0600*/  VIADD R5, R4, UR6 ;  /* 0x0000000604057c36 */ /* 0x000fe20008000000 */
[C---:B------:R-:W-:Y:S01]  /*0610*/  SHF.L.U32 R3, R0.reuse, 0x3, RZ ;  /* 0x0000000300037819 */ /* 0x040fe200000006ff */
[----:B------:R-:W2:Y:S01]  /*0620*/  LDCU.64 UR8, c[0x0][0x388] ;  /* 0x00007100ff0877ac */ /* 0x000ea20008000a00 */
[----:B------:R-:W-:Y:S01]  /*0630*/  LOP3.LUT R20, R7, 0x100, R2, 0xf8, !PT ;  /* 0x0000010007147812 */ /* 0x000fe200078ef802 */
[----:B------:R-:W-:Y:S01]  /*0640*/  IMAD.IADD R5, R5, 0x1, R6 ;  /* 0x0000000105057824 */ /* 0x000fe200078e0206 */
[C---:B------:R-:W-:Y:S01]  /*0650*/  LOP3.LUT R6, R0.reuse, 0x7, RZ, 0xc0, !PT ;  /* 0x0000000700067812 */ /* 0x040fe200078ec0ff */
[----:B------:R-:W-:Y:S01]  /*0660*/  IMAD.MOV.U32 R46, RZ, RZ, -0x800000 ;  /* 0xff800000ff2e7424 */ /* 0x000fe200078e00ff */
[----:B------:R-:W-:Y:S01]  /*0670*/  LOP3.LUT R7, R3, 0x30, RZ, 0xc0, !PT ;  /* 0x0000003003077812 */ /* 0x000fe200078ec0ff */
[----:B------:R-:W-:Y:S01]  /*0680*/  IMAD.MOV.U32 R45, RZ, RZ, -0x800000 ;  /* 0xff800000ff2d7424 */ /* 0x000fe200078e00ff */
[----:B------:R-:W3:Y:S01]  /*0690*/  LDC.64 R2, c[0x0][0x3c0] ;  /* 0x0000f000ff027b82 */ /* 0x000ee20000000a00 */
[----:B------:R-:W-:Y:S01]  /*06a0*/  LOP3.LUT R15, R0, 0x20, RZ, 0xc0, !PT ;  /* 0x00000020000f7812 */ /* 0x000fe200078ec0ff */
[C---:B------:R-:W-:Y:S01]  /*06b0*/  IMAD.SHL.U32 R13, R6.reuse, 0x10, RZ ;  /* 0x00000010060d7824 */ /* 0x040fe200078e00ff */
[----:B------:R-:W-:Y:S01]  /*06c0*/  SHF.R.S32.HI R16, RZ, 0x2, R0 ;  /* 0x00000002ff107819 */ /* 0x000fe20000011400 */
[----:B------:R-:W-:Y:S01]  /*06d0*/  IMAD.MOV.U32 R44, RZ, RZ, -0x800000 ;  /* 0xff800000ff2c7424 */ /* 0x000fe200078e00ff */
[C---:B------:R-:W-:Y:S01]  /*06e0*/  LEA R7, R6.reuse, R7, 0x6 ;  /* 0x0000000706077211 */ /* 0x040fe200078e30ff */
[--C-:B------:R-:W-:Y:S01]  /*06f0*/  IMAD R17, R6, 0x4, R15.reuse ;  /* 0x0000000406117824 */ /* 0x100fe200078e020f */
[----:B------:R-:W-:Y:S01]  /*0700*/  LOP3.LUT R6, R13, 0x30, R14, 0x78, !PT ;  /* 0x000000300d067812 */ /* 0x000fe200078e780e */
[----:B------:R-:W-:Y:S01]  /*0710*/  IMAD.MOV.U32 R70, RZ, RZ, 0x3f800000 ;  /* 0x3f800000ff467424 */ /* 0x000fe200078e00ff */
[----:B------:R-:W-:Y:S01]  /*0720*/  SGXT R13, R16, 0x1 ;  /* 0x00000001100d781a */ /* 0x000fe20000000200 */
[----:B------:R-:W-:Y:S01]  /*0730*/  IMAD.MOV.U32 R71, RZ, RZ, 0x3f800000 ;  /* 0x3f800000ff477424 */ /* 0x000fe200078e00ff */
[----:B------:R-:W-:Y:S01]  /*0740*/  SHF.R.S32.HI R8, RZ, 0x6, R0 ;  /* 0x00000006ff087819 */ /* 0x000fe20000011400 */
[----:B------:R-:W-:Y:S01]  /*0750*/  IMAD.U32 R6, R17, 0x20, R6 ;  /* 0x0000002011067824 */ /* 0x000fe200078e0006 */
[----:B------:R-:W-:Y:S01]  /*0760*/  LOP3.LUT R17, R13, 0x90, RZ, 0xc0, !PT ;  /* 0x000000900d117812 */ /* 0x000fe200078ec0ff */
[----:B------:R-:W-:Y:S01]  /*0770*/  IMAD.MOV.U32 R69, RZ, RZ, 0x3f800000 ;  /* 0x3f800000ff457424 */ /* 0x000fe200078e00ff */
[----:B------:R-:W-:-:S02]  /*0780*/  SHF.R.U32.HI R18, RZ, 0x1, R15 ;  /* 0x00000001ff127819 */ /* 0x000fc4000001160f */
[----:B------:R-:W-:Y:S02]  /*0790*/  CS2R R24, SRZ ;  /* 0x0000000000187805 */ /* 0x000fe4000001ff00 */
[----:B------:R-:W-:Y:S02]  /*07a0*/  LOP3.LUT R19, R20, R17, RZ, 0xfc, !PT ;  /* 0x0000001114137212 */ /* 0x000fe400078efcff */
[----:B------:R-:W-:Y:S02]  /*07b0*/  CS2R R26, SRZ ;  /* 0x00000000001a7805 */ /* 0x000fe4000001ff00 */
[----:B------:R-:W-:Y:S02]  /*07c0*/  SGXT R8, R8, 0x1 ;  /* 0x000000010808781a */ /* 0x000fe40000000200 */
[----:B------:R-:W-:Y:S02]  /*07d0*/  LOP3.LUT R15, R17, R18, RZ, 0x3c, !PT ;  /* 0x00000012110f7212 */ /* 0x000fe400078e3cff */
[----:B------:R-:W-:Y:S01]  /*07e0*/  LOP3.LUT R20, R19, 0x10, R14, 0x78, !PT ;  /* 0x0000001013147812 */ /* 0x000fe200078e780e */
[----:B---3--:R-:W-:Y:S01]  /*07f0*/  IMAD R2, R2, UR7, RZ ;  /* 0x0000000702027c24 */ /* 0x008fe2000f8e02ff */
[----:B------:R-:W-:-:S02]  /*0800*/  LOP3.LUT R16, R10, 0x360, RZ, 0xc0, !PT ;  /* 0x000003600a107812 */ /* 0x000fc400078ec0ff */
[----:B------:R-:W-:Y:S02]  /*0810*/  LOP3.LUT R17, R17, 0x160, R10, 0xf8, !PT ;  /* 0x0000016011117812 */ /* 0x000fe400078ef80a */
[----:B------:R-:W-:Y:S01]  /*0820*/  LOP3.LUT R19, R10, 0x60, RZ, 0xc0, !PT ;  /* 0x000000600a137812 */ /* 0x000fe200078ec0ff */
[----:B0-----:R-:W-:Y:S01]  /*0830*/  IMAD R10, R9, UR4, RZ ;  /* 0x00000004090a7c24 */ /* 0x001fe2000f8e02ff */
[----:B------:R-:W-:Y:S01]  /*0840*/  LOP3.LUT R13, R8, 0x90, RZ, 0xc0, !PT ;  /* 0x00000090080d7812 */ /* 0x000fe200078ec0ff */
[----:B------:R-:W-:Y:S01]  /*0850*/  IMAD.SHL.U32 R9, R2, 0x2, RZ ;  /* 0x0000000202097824 */ /* 0x000fe200078e00ff */
[--C-:B------:R-:W-:Y:S01]  /*0860*/  LOP3.LUT R18, R7, 0x10, R14.reuse, 0x78, !PT ;  /* 0x0000001007127812 */ /* 0x100fe200078e780e */
[----:B------:R-:W0:Y:S01]  /*0870*/  LDCU.64 UR4, c[0x0][0x3d0] ;  /* 0x00007a00ff0477ac */ /* 0x000e220008000a00 */
[----:B------:R-:W-:Y:S01]  /*0880*/  LOP3.LUT R7, R13, 0x17e, R14, 0x78, !PT ;  /* 0x0000017e0d077812 */ /* 0x000fe200078e780e */
[----:B------:R-:W-:Y:S01]  /*0890*/  IMAD.HI R13, R10, 0x2, RZ ;  /* 0x000000020a0d7827 */ /* 0x000fe200078e02ff */
[----:B------:R-:W-:-:S02]  /*08a0*/  IADD3 R8, PT, PT, R15, UR6, R16 ;  /* 0x000000060f087c10 */ /* 0x000fc4000fffe010 */
[----:B------:R-:W-:Y:S01]  /*08b0*/  SHF.L.U32 R14, R10, 0x1, RZ ;  /* 0x000000010a0e7819 */ /* 0x000fe200000006ff */
[----:B------:R-:W-:Y:S01]  /*08c0*/  IMAD.HI R2, R2, 0x2, RZ ;  /* 0x0000000202027827 */ /* 0x000fe200078e02ff */
[----:B------:R-:W-:Y:S02]  /*08d0*/  SHF.R.U32.HI R16, RZ, 0x6, R0 ;  /* 0x00000006ff107819 */ /* 0x000fe40000011600 */
[----:B--2---:R-:W-:Y:S02]  /*08e0*/  IADD3 R57, P0, P1, R14, UR8, R9 ;  /* 0x000000080e397c10 */ /* 0x004fe4000f91e009 */
[----:B------:R-:W-:Y:S02]  /*08f0*/  SGXT.U32 R16, R16, 0x2 ;  /* 0x000000021010781a */ /* 0x000fe40000000000 */
[----:B------:R-:W-:Y:S02]  /*0900*/  IADD3 R9, PT, PT, R20, UR6, R19 ;  /* 0x0000000614097c10 */ /* 0x000fe4000fffe013 */
[----:B------:R-:W2:Y:S01]  /*0910*/  LDC.64 R20, c[0x0][0x390] ;  /* 0x0000e400ff147b82 */ /* 0x000ea20000000a00 */
[----:B------:R-:W-:Y:S01]  /*0920*/  IMAD R16, R16, R3, RZ ;  /* 0x0000000310107224 */ /* 0x000fe200078e02ff */
[----:B------:R-:W-:Y:S01]  /*0930*/  IADD3.X R19, PT, PT, R13, UR9, R2, P0, P1 ;  /* 0x000000090d137c10 */ /* 0x000fe200087e2402 */
[----:B0-----:R-:W-:Y:S01]  /*0940*/  UIMAD UR4, UR7, UR4, URZ ;  /* 0x00000004070472a4 */ /* 0x001fe2000f8e02ff */
[----:B------:R-:W-:Y:S01]  /*0950*/  LOP3.LUT R15, R0, 0x10, RZ, 0xc0, !PT ;  /* 0x00000010000f7812 */ /* 0x000fe200078ec0ff */
[----:B------:R-:W0:Y:S01]  /*0960*/  LDCU UR9, c[0x0][0x3f0] ;  /* 0x00007e00ff0977ac */ /* 0x000e220008000800 */
[----:B------:R-:W-:-:S02]  /*0970*/  LEA R2, R3, R16, 0x2 ;  /* 0x0000001003027211 */ /* 0x000fc400078e10ff */
[C---:B------:R-:W-:Y:S01]  /*0980*/  LOP3.LUT P1, RZ, R0.reuse, 0x3, RZ, 0xc0, !PT ;  /* 0x0000000300ff7812 */ /* 0x040fe2000782c0ff */
[----:B------:R-:W-:Y:S01]  /*0990*/  USHF.L.U32 UR8, UR4, 0x1, URZ ;  /* 0x0000000104087899 */ /* 0x000fe200080006ff */
[C---:B------:R-:W-:Y:S01]  /*09a0*/  LOP3.LUT P0, RZ, R0.reuse, 0x1, RZ, 0xc0, !PT ;  /* 0x0000000100ff7812 */ /* 0x040fe2000780c0ff */
[----:B------:R-:W-:Y:S01]  /*09b0*/  IMAD R14, R3, 0x4, R2 ;  /* 0x00000004030e7824 */ /* 0x000fe200078e0202 */
[----:B------:R-:W-:Y:S01]  /*09c0*/  LOP3.LUT R13, R0, 0xf, RZ, 0xc0, !PT ;  /* 0x0000000f000d7812 */ /* 0x000fe200078ec0ff */
[----:B------:R-:W-:Y:S01]  /*09d0*/  IMAD R15, R15, 0x20, R18 ;  /* 0x000000200f0f7824 */ /* 0x000fe200078e0212 */
[----:B------:R-:W-:Y:S01]  /*09e0*/  LOP3.LUT R10, R17, 0x10, R0, 0x78, !PT ;  /* 0x00000010110a7812 */ /* 0x000fe200078e7800 */
[----:B------:R-:W-:Y:S01]  /*09f0*/  IMAD R3, R3, 0x4, R14 ;  /* 0x0000000403037824 */ /* 0x000fe200078e020e */
[----:B------:R-:W-:Y:S01]  /*0a00*/  SHF.R.U32.HI R0, RZ, 0x4, R0 ;  /* 0x00000004ff007819 */ /* 0x000fe20000011600 */
[----:B------:R-:W-:Y:S01]  /*0a10*/  IMAD R13, R13, UR5, RZ ;  /* 0x000000050d0d7c24 */ /* 0x000fe2000f8e02ff */
[-C--:B------:R-:W-:Y:S01]  /*0a20*/  LEA R62, P2, R16, R57.reuse, 0x1 ;  /* 0x00000039103e7211 */ /* 0x080fe200078408ff */
[----:B------:R-:W-:Y:S01]  /*0a30*/  UIMAD.WIDE UR4, UR4, 0x2, URZ ;  /* 0x00000002040478a5 */ /* 0x000fe2000f8e02ff */
[----:B------:R-:W-:Y:S01]  /*0a40*/  SGXT.U32 R0, R0, 0x4 ;  /* 0x000000040000781a */ /* 0x000fe20000000000 */
[----:B------:R-:W-:Y:S01]  /*0a50*/  IMAD.SHL.U32 R17, R13, 0x2, RZ ;  /* 0x000000020d117824 */ /* 0x000fe200078e00ff */
[----:B------:R-:W-:-:S02]  /*0a60*/  LEA R60, P3, R2, R57, 0x1 ;  /* 0x00000039023c7211 */ /* 0x000fc400078608ff */
[----:B------:R-:W-:Y:S01]  /*0a70*/  IADD3 R12, PT, PT, R12, 0x30, RZ ;  /* 0x000000300c0c7810 */ /* 0x000fe20007ffe0ff */
[----:B-1----:R-:W-:Y:S01]  /*0a80*/  IMAD R18, R0, R23, RZ ;  /* 0x0000001700127224 */ /* 0x002fe200078e02ff */
[----:B------:R-:W-:Y:S01]  /*0a90*/  LEA R56, P5, R3, R57, 0x1 ;  /* 0x0000003903387211 */ /* 0x000fe200078a08ff */
[----:B------:R-:W-:Y:S01]  /*0aa0*/  IMAD.HI R0, R13, 0x2, RZ ;  /* 0x000000020d007827 */ /* 0x000fe200078e02ff */
[-C--:B------:R-:W-:Y:S01]  /*0ab0*/  LEA.HI.X.SX32 R63, R16, R19.reuse, 0x1, P2 ;  /* 0x00000013103f7211 */ /* 0x080fe200010f0eff */
[----:B------:R-:W-:Y:S01]  /*0ac0*/  UMOV UR4, URZ ;  /* 0x000000ff00047c82 */ /* 0x000fe20008000000 */
[----:B------:R-:W-:Y:S01]  /*0ad0*/  LEA.HI.X.SX32 R61, R2, R19, 0x1, P3 ;  /* 0x00000013023d7211 */ /* 0x000fe200018f0eff */
[----:B------:R-:W-:Y:S01]  /*0ae0*/  IMAD R2, R23, 0x10, R18 ;  /* 0x0000001017027824 */ /* 0x000fe200078e0212 */
[----:B--2---:R-:W-:Y:S01]  /*0af0*/  IADD3 R17, P2, P3, R17, UR8, R20 ;  /* 0x0000000811117c10 */ /* 0x004fe2000fb5e014 */
[----:B------:R-:W-:Y:S01]  /*0b00*/  IMAD R12, R12, R23, RZ ;  /* 0x000000170c0c7224 */ /* 0x000fe200078e02ff */
[----:B------:R-:W-:Y:S01]  /*0b10*/  LEA R58, P4, R14, R57, 0x1 ;  /* 0x000000390e3a7211 */ /* 0x000fe200078808ff */
[----:B------:R-:W-:Y:S01]  /*0b20*/  IMAD.MOV.U32 R13, RZ, RZ, RZ ;  /* 0x000000ffff0d7224 */ /* 0x000fe200078e00ff */
[----:B------:R-:W-:Y:S01]  /*0b30*/  LEA.HI.X.SX32 R57, R3, R19, 0x1, P5 ;  /* 0x0000001303397211 */ /* 0x000fe200028f0eff */
[----:B------:R-:W1:Y:S01]  /*0b40*/  LDCU UR8, c[0x0][0x3a8] ;  /* 0x00007500ff0877ac */ /* 0x000e620008000800 */
[----:B------:R-:W-:-:S02]  /*0b50*/  IADD3.X R3, PT, PT, R0, UR5, R21, P2, P3 ;  /* 0x0000000500037c10 */ /* 0x000fc400097e6415 */
[----:B------:R-:W-:Y:S02]  /*0b60*/  CS2R R20, SRZ ;  /* 0x0000000000147805 */ /* 0x000fe4000001ff00 */
[----:B------:R-:W-:Y:S02]  /*0b70*/  LEA R0, R23, R2, 0x4 ;  /* 0x0000000217007211 */ /* 0x000fe400078e20ff */
[----:B------:R-:W-:Y:S02]  /*0b80*/  CS2R R22, SRZ ;  /* 0x0000000000167805 */ /* 0x000fe4000001ff00 */
[----:B------:R-:W-:Y:S02]  /*0b90*/  LEA.HI.X.SX32 R59, R14, R19, 0x1, P4 ;  /* 0x000000130e3b7211 */ /* 0x000fe400020f0eff */
[-C--:B------:R-:W-:Y:S02]  /*0ba0*/  LEA R54, P2, R18, R17.reuse, 0x1 ;  /* 0x0000001112367211 */ /* 0x080fe400078408ff */
[----:B------:R-:W-:-:S02]  /*0bb0*/  LEA R52, P3, R2, R17, 0x1 ;  /* 0x0000001102347211 */ /* 0x000fc400078608ff */
[-C--:B------:R-:W-:Y:S02]  /*0bc0*/  LEA R48, P5, R12, R17.reuse, 0x1 ;  /* 0x000000110c307211 */ /* 0x080fe400078a08ff */
[----:B------:R-:W-:Y:S02]  /*0bd0*/  LEA R50, P4, R0, R17, 0x1 ;  /* 0x0000001100327211 */ /* 0x000fe400078808ff */
[-C--:B------:R-:W-:Y:S02]  /*0be0*/  LEA.HI.X.SX32 R55, R18, R3.reuse, 0x1, P2 ;  /* 0x0000000312377211 */ /* 0x080fe400010f0eff */
[-C--:B------:R-:W-:Y:S02]  /*0bf0*/  LEA.HI.X.SX32 R53, R2, R3.reuse, 0x1, P3 ;  /* 0x0000000302357211 */ /* 0x080fe400018f0eff */
[-C--:B------:R-:W-:Y:S02]  /*0c00*/  LEA.HI.X.SX32 R49, R12, R3.reuse, 0x1, P5 ;  /* 0x000000030c317211 */ /* 0x080fe400028f0eff */
[----:B------:R-:W-:-:S02]  /*0c10*/  LEA.HI.X.SX32 R51, R0, R3, 0x1, P4 ;  /* 0x0000000300337211 */ /* 0x000fc400020f0eff */
[C---:B------:R-:W-:Y:S02]  /*0c20*/  ISETP.GE.U32.AND P2, PT, R11.reuse, 0x40, PT ;  /* 0x000000400b00780c */ /* 0x040fe40003f46070 */
[C---:B------:R-:W-:Y:S02]  /*0c30*/  ISETP.LT.U32.AND P1, PT, R11.reuse, 0x40, !P1 ;  /* 0x000000400b00780c */ /* 0x040fe40004f21070 */
[C---:B------:R-:W-:Y:S02]  /*0c40*/  ISETP.LT.U32.AND P0, PT, R11.reuse, 0x40, !P0 ;  /* 0x000000400b00780c */ /* 0x040fe40004701070 */
[----:B------:R-:W-:Y:S02]  /*0c50*/  LEA R11, R11, UR6, 0x2 ;  /* 0x000000060b0b7c11 */ /* 0x000fe4000f8e10ff */
[----:B------:R-:W-:Y:S02]  /*0c60*/  LOP3.LUT R40, R41, 0x40, RZ, 0x3c, !PT ;  /* 0x0000004029287812 */ /* 0x000fe400078e3cff */
[----:B------:R-:W-:-:S02]  /*0c70*/  MOV R2, RZ ;  /* 0x000000ff00027202 */ /* 0x000fc40000000f00 */
[----:B------:R-:W-:Y:S02]  /*0c80*/  MOV R43, 0xff800000 ;  /* 0xff800000002b7802 */ /* 0x000fe40000000f00 */
[----:B------:R-:W-:Y:S02]  /*0c90*/  MOV R68, 0x3f800000 ;  /* 0x3f80000000447802 */ /* 0x000fe40000000f00 */
[----:B------:R-:W-:Y:S02]  /*0ca0*/  LOP3.LUT R3, R6, 0x40, RZ, 0x3c, !PT ;  /* 0x0000004006037812 */ /* 0x000fe400078e3cff */
[----:B01----:R-:W-:-:S07]  /*0cb0*/  LOP3.LUT R14, R15, 0x20, RZ, 0x3c, !PT ;  /* 0x000000200f0e7812 */ /* 0x003fce00078e3cff */
.L_x_1:
[----:B------:R-:W-:-:S04]  /*0cc0*/  IMAD.WIDE R18, R13, 0x2, R62 ;  /* 0x000000020d127825 */ /* 0x000fc800078e023e */
[C---:B------:R-:W-:Y:S01]  /*0cd0*/  IMAD.WIDE R16, R13.reuse, 0x2, R58 ;  /* 0x000000020d107825 */ /* 0x040fe200078e023a */
[----:B------:R-:W2:Y:S03]  /*0ce0*/  LDG.E.U16 R64, desc[UR10][R18.64] ;  /* 0x0000000a12407981 */ /* 0x000ea6000c1e1500 */
[C---:B------:R-:W-:Y:S01]  /*0cf0*/  IMAD.WIDE R38, R13.reuse, 0x2, R60 ;  /* 0x000000020d267825 */ /* 0x040fe200078e023c */
[----:B------:R-:W3:Y:S03]  /*0d00*/  LDG.E.U16 R66, desc[UR10][R16.64] ;  /* 0x0000000a10427981 */ /* 0x000ee6000c1e1500 */
[----:B------:R-:W-:Y:S01]  /*0d10*/  IMAD.WIDE R36, R13, 0x2, R56 ;  /* 0x000000020d247825 */ /* 0x000fe200078e0238 */
[----:B------:R-:W4:Y:S04]  /*0d20*/  LDG.E.U16 R47, desc[UR10][R38.64] ;  /* 0x0000000a262f7981 */ /* 0x000f28000c1e1500 */
[----:B------:R-:W5:Y:S01]  /*0d30*/  LDG.E.U16 R65, desc[UR10][R36.64] ;  /* 0x0000000a24417981 */ /* 0x000f62000c1e1500 */
[----:B------:R-:W-:Y:S06]  /*0d40*/  BAR.SYNC.DEFER_BLOCKING 0x0 ;  /* 0x0000000000007b1d */ /* 0x000fec0000010000 */
[----:B--2---:R-:W-:Y:S04]  /*0d50*/  STS.U16 [R41+UR6+0x1000], R64 ;  /* 0x0010004029007988 */ /* 0x004fe80008000406 */
[----:B---3--:R-:W-:Y:S04]  /*0d60*/  STS.U16 [R41+UR6+0x1400], R66 ;  /* 0x0014004229007988 */ /* 0x008fe80008000406 */
[----:B----4-:R-:W-:Y:S04]  /*0d70*/  STS.U16 [R40+UR6+0x1200], R47 ;  /* 0x0012002f28007988 */ /* 0x010fe80008000406 */
[----:B-----5:R-:W-:Y:S01]  /*0d80*/  STS.U16 [R40+UR6+0x1600], R65 ;  /* 0x0016004128007988 */ /* 0x020fe20008000406 */
[----:B------:R-:W-:Y:S06]  /*0d90*/  BAR.SYNC.DEFER_BLOCKING 0x0 ;  /* 0x0000000000007b1d */ /* 0x000fec0000010000 */
[----:B------:R-:W-:Y:S04]  /*0da0*/  LDSM.16.MT88.4 R32, [R15+UR6] ;  /* 0x000000060f20783b */ /* 0x000fe80008004200 */
[----:B------:R-:W0:Y:S04]  /*0db0*/  LDSM.16.M88.4 R28, [R6+UR6+0x1000] ;  /* 0x00100006061c783b */ /* 0x000e280008000200 */
[----:B------:R-:W1:Y:S04]  /*0dc0*/  LDSM.16.MT88.4 R16, [R15+UR6+0x400] ;  /* 0x000400060f10783b */ /* 0x000e680008004200 */
[----:B------:R-:W-:Y:S01]  /*0dd0*/  LDSM.16.MT88.4 R36, [R14+UR6+0x400] ;  /* 0x000400060e24783b */ /* 0x000fe20008004200 */
[----:B0-----:R-:W-:-:S15]  /*0de0*/  HMMA.16816.F32.BF16 R32, R32, R28, RZ ;  /* 0x0000001c2020723c */ /* 0x001fde00000418ff */
[----:B------:R-:W-:-:S05]  /*0df0*/  NOP ;  /* 0x0000000000007918 */ /* 0x000fca0000000000 */
[----:B-1----:R-:W-:Y:S01]  /*0e00*/  HMMA.16816.F32.BF16 R16, R16, R30, R32 ;  /* 0x0000001e1010723c */ /* 0x002fe20000041820 */
[----:B------:R-:W0:Y:S07]  /*0e10*/  LDSM.16.MT88.4 R32, [R14+UR6] ;  /* 0x000000060e20783b */ /* 0x000e2e0008004200 */
[----:B0-----:R-:W-:-:S15]  /*0e20*/  HMMA.16816.F32.BF16 R32, R32, R28, RZ ;  /* 0x0000001c2020723c */ /* 0x001fde00000418ff */
[----:B------:R-:W-:-:S05]  /*0e30*/  NOP ;  /* 0x0000000000007918 */ /* 0x000fca0000000000 */
[----:B------:R-:W-:Y:S01]  /*0e40*/  HMMA.16816.F32.BF16 R32, R36, R30, R32 ;  /* 0x0000001e2420723c */ /* 0x000fe20000041820 */
[----:B------:R-:W-:Y:S04]  /*0e50*/  LDSM.16.MT88.4 R36, [R15+UR6+0x800] ;  /* 0x000800060f24783b */ /* 0x000fe80008004200 */
[----:B------:R-:W0:Y:S03]  /*0e60*/  LDSM.16.M88.4 R28, [R3+UR6+0x1000] ;  /* 0x00100006031c783b */ /* 0x000e260008000200 */
[-C--:B0-----:R-:W-:Y:S01]  /*0e70*/  HMMA.16816.F32.BF16 R16, R36, R28.reuse, R16 ;  /* 0x0000001c2410723c */ /* 0x081fe20000041810 */
[----:B------:R-:W0:Y:S11]  /*0e80*/  LDSM.16.MT88.4 R36, [R14+UR6+0x800] ;  /* 0x000800060e24783b */ /* 0x000e360008004200 */
[----:B0-----:R-:W-:Y:S01]  /*0e90*/  HMMA.16816.F32.BF16 R32, R36, R28, R32 ;  /* 0x0000001c2420723c */ /* 0x001fe20000041820 */
[----:B------:R-:W0:Y:S07]  /*0ea0*/  LDSM.16.MT88.4 R36, [R15+UR6+0xc00] ;  /* 0x000c00060f24783b */ /* 0x000e2e0008004200 */
[----:B0-----:R-:W-:Y:S01]  /*0eb0*/  HMMA.16816.F32.BF16 R16, R36, R30, R16 ;  /* 0x0000001e2410723c */ /* 0x001fe20000041810 */
[----:B------:R-:W0:-:S15]  /*0ec0*/  LDSM.16.MT88.4 R36, [R14+UR6+0xc00] ;  /* 0x000c00060e24783b */ /* 0x000e1e0008004200 */
[----:B------:R-:W-:-:S03]  /*0ed0*/  NOP ;  /* 0x0000000000007918 */ /* 0x000fc60000000000 */
[----:B------:R-:W-:Y:S01]  /*0ee0*/  FMUL R28, R16, UR8 ;  /* 0x00000008101c7c20 */ /* 0x000fe20008400000 */
[----:B------:R-:W-:Y:S01]  /*0ef0*/  FMUL R29, R17, UR8 ;  /* 0x00000008111d7c20 */ /* 0x000fe20008400000 */
[----:B0-----:R-:W-:Y:S01]  /*0f00*/  HMMA.16816.F32.BF16 R32, R36, R30, R32 ;  /* 0x0000001e2420723c */ /* 0x001fe20000041820 */
[----:B------:R-:W-:Y:S01]  /*0f10*/  FMUL R30, R18, UR8 ;  /* 0x00000008121e7c20 */ /* 0x000fe20008400000 */
[----:B------:R-:W-:Y:S02]  /*0f20*/  FMUL R31, R19, UR8 ;  /* 0x00000008131f7c20 */ /* 0x000fe40008400000 */
[----:B------:R-:W-:-:S03]  /*0f30*/  FMNMX R36, R28, R29, !PT ;  /* 0x0000001d1c247209 */ /* 0x000fc60007800000 */
[----:B------:R-:W-:-:S12]  /*0f40*/  FMNMX R30, R30, R31, !PT ;  /* 0x0000001f1e1e7209 */ /* 0x000fd80007800000 */
[----:B------:R-:W-:Y:S01]  /*0f50*/  FMUL R28, R32, UR8 ;  /* 0x00000008201c7c20 */ /* 0x000fe20008400000 */
[----:B------:R-:W-:-:S05]  /*0f60*/  FMUL R29, R33, UR8 ;  /* 0x00000008211d7c20 */ /* 0x000fca0008400000 */
[----:B------:R-:W-:Y:S01]  /*0f70*/  FMNMX R31, R28, R29, !PT ;  /* 0x0000001d1c1f7209 */ /* 0x000fe20007800000 */
[----:B------:R-:W-:Y:S01]  /*0f80*/  FMUL R28, R34, UR8 ;  /* 0x00000008221c7c20 */ /* 0x000fe20008400000 */
[----:B------:R-:W-:-:S05]  /*0f90*/  FMUL R29, R35, UR8 ;  /* 0x00000008231d7c20 */ /* 0x000fca0008400000 */
[----:B------:R-:W-:Y:S01]  /*0fa0*/  FMNMX R28, R28, R29, !PT ;  /* 0x0000001d1c1c7209 */ /* 0x000fe20007800000 */
[----:B------:R-:W0:Y:S04]  /*0fb0*/  SHFL.BFLY PT, R37, R36, 0x2, 0x1f ;  /* 0x0c401f0024257f89 */ /* 0x000e2800000e0000 */
[----:B------:R-:W1:Y:S04]  /*0fc0*/  SHFL.BFLY PT, R39, R30, 0x2, 0x1f ;  /* 0x0c401f001e277f89 */ /* 0x000e6800000e0000 */
[----:B------:R-:W2:Y:S04]  /*0fd0*/  SHFL.BFLY PT, R38, R31, 0x2, 0x1f ;  /* 0x0c401f001f267f89 */ /* 0x000ea800000e0000 */
[----:B------:R-:W3:Y:S01]  /*0fe0*/  SHFL.BFLY PT, R29, R28, 0x2, 0x1f ;  /* 0x0c401f001c1d7f89 */ /* 0x000ee200000e0000 */
[----:B0-----:R-:W-:-:S02]  /*0ff0*/  FMNMX R37, R36, R37, !PT ;  /* 0x0000002524257209 */ /* 0x001fc40007800000 */
[----:B-1----:R-:W-:Y:S02]  /*1000*/  FMNMX R39, R30, R39, !PT ;  /* 0x000000271e277209 */ /* 0x002fe40007800000 */
[----:B--2---:R-:W-:Y:S02]  /*1010*/  FMNMX R38, R31, R38, !PT ;  /* 0x000000261f267209 */ /* 0x004fe40007800000 */
[----:B---3--:R-:W-:Y:S01]  /*1020*/  FMNMX R47, R28, R29, !PT ;  /* 0x0000001d1c2f7209 */ /* 0x008fe20007800000 */
[----:B------:R-:W0:Y:S04]  /*1030*/  SHFL.BFLY PT, R30, R37, 0x1, 0x1f ;  /* 0x0c201f00251e7f89 */ /* 0x000e2800000e0000 */
[----:B------:R-:W1:Y:S04]  /*1040*/  SHFL.BFLY PT, R36, R39, 0x1, 0x1f ;  /* 0x0c201f0027247f89 */ /* 0x000e6800000e0000 */
[----:B------:R-:W2:Y:S04]  /*1050*/  SHFL.BFLY PT, R29, R38, 0x1, 0x1f ;  /* 0x0c201f00261d7f89 */ /* 0x000ea800000e0000 */
[----:B------:R-:W3:Y:S01]  /*1060*/  SHFL.BFLY PT, R66, R47, 0x1, 0x1f ;  /* 0x0c201f002f427f89 */ /* 0x000ee200000e0000 */
[----:B0-----:R-:W-:Y:S01]  /*1070*/  FMNMX R30, R37, R30, !PT ;  /* 0x0000001e251e7209 */ /* 0x001fe20007800000 */
[----:B------:R-:W-:Y:S01]  /*1080*/  BAR.SYNC.DEFER_BLOCKING 0x0 ;  /* 0x0000000000007b1d */ /* 0x000fe20000010000 */
[----:B-1----:R-:W-:-:S02]  /*1090*/  FMNMX R36, R39, R36, !PT ;  /* 0x0000002427247209 */ /* 0x002fc40007800000 */
[----:B--2---:R-:W-:Y:S02]  /*10a0*/  FMNMX R64, R38, R29, !PT ;  /* 0x0000001d26407209 */ /* 0x004fe40007800000 */
[----:B---3--:R-:W-:Y:S01]  /*10b0*/  FMNMX R66, R47, R66, !PT ;  /* 0x000000422f427209 */ /* 0x008fe20007800000 */
[----:B------:R-:W-:Y:S04]  /*10c0*/  @P1 STS [R5+0x1000], R30 ;  /* 0x0010001e05001388 */ /* 0x000fe80000000800 */
[----:B------:R-:W-:Y:S04]  /*10d0*/  @P1 STS [R5+0x1040], R36 ;  /* 0x0010402405001388 */ /* 0x000fe80000000800 */
[----:B------:R-:W-:Y:S04]  /*10e0*/  @P1 STS [R5+0x1080], R64 ;  /* 0x0010804005001388 */ /* 0x000fe80000000800 */
[----:B------:R-:W-:Y:S01]  /*10f0*/  @P1 STS [R5+0x10c0], R66 ;  /* 0x0010c04205001388 */ /* 0x000fe20000000800 */
[----:B------:R-:W-:Y:S06]  /*1100*/  BAR.SYNC.DEFER_BLOCKING 0x0 ;  /* 0x0000000000007b1d */ /* 0x000fec0000010000 */
[----:B------:R-:W0:Y:S04]  /*1110*/  @!P2 LDS R12, [R11+0x1000] ;  /* 0x001000000b0ca984 */ /* 0x000e280000000800 */
[----:B0-----:R-:W0:Y:S02]  /*1120*/  SHFL.BFLY PT, R29, R12, 0x1, 0x1f ;  /* 0x0c201f000c1d7f89 */ /* 0x001e2400000e0000 */
[----:B0-----:R-:W-:-:S05]  /*1130*/  FMNMX R38, R12, R29, !PT ;  /* 0x0000001d0c267209 */ /* 0x001fca0007800000 */
[----:B------:R-:W-:Y:S01]  /*1140*/  @P0 STS [R11+0x1000], R38 ;  /* 0x001000260b000388 */ /* 0x000fe20000000800 */
[----:B------:R-:W-:Y:S06]  /*1150*/  BAR.SYNC.DEFER_BLOCKING 0x0 ;  /* 0x0000000000007b1d */ /* 0x000fec0000010000 */
[----:B------:R-:W0:Y:S04]  /*1160*/  LDS R65, [R4+UR6+0x1000] ;  /* 0x0010000604417984 */ /* 0x000e280008000800 */
[----:B------:R-:W1:Y:S04]  /*1170*/  LDS R30, [R4+UR6+0x1040] ;  /* 0x00104006041e7984 */ /* 0x000e680008000800 */
[----:B------:R-:W-:Y:S01]  /*1180*/  LDS R67, [R4+UR6+0x1080] ;  /* 0x0010800604437984 */ /* 0x000fe20008000800 */
[----:B0-----:R-:W-:-:S02]  /*1190*/  FMNMX R65, R65, R46, !PT ;  /* 0x0000002e41417209 */ /* 0x001fc40007800000 */
[----:B-1----:R-:W-:-:S03]  /*11a0*/  FMNMX R64, R30, R45, !PT ;  /* 0x0000002d1e407209 */ /* 0x002fc60007800000 */
[----:B------:R-:W-:-:S04]  /*11b0*/  FFMA R16, R16, UR8, -R65 ;  /* 0x0000000810107c23 */ /* 0x000fc80008000841 */
[----:B------:R-:W-:Y:S01]  /*11c0*/  FMUL R29, R16, 1.4426950216293334961 ;  /* 0x3fb8aa3b101d7820 */ /* 0x000fe20000400000 */
[--C-:B------:R-:W-:Y:S01]  /*11d0*/  FFMA R18, R18, UR8, -R64.reuse ;  /* 0x0000000812127c23 */ /* 0x100fe20008000840 */
[----:B------:R-:W-:-:S03]  /*11e0*/  FFMA R16, R19, UR8, -R64 ;  /* 0x0000000813107c23 */ /* 0x000fc60008000840 */
[----:B------:R-:W-:Y:S01]  /*11f0*/  FMUL R30, R18, 1.4426950216293334961 ;  /* 0x3fb8aa3b121e7820 */ /* 0x000fe20000400000 */
[----:B------:R-:W-:-:S03]  /*1200*/  FMUL R16, R16, 1.4426950216293334961 ;  /* 0x3fb8aa3b10107820 */ /* 0x000fc60000400000 */
[----:B------:R-:W-:Y:S08]  /*1210*/  MUFU.EX2 R19, R30 ;  /* 0x0000001e00137308 */ /* 0x000ff00000000800 */
[----:B------:R-:W0:Y:S01]  /*1220*/  MUFU.EX2 R18, R16 ;  /* 0x0000001000127308 */ /* 0x000e220000000800 */
[----:B------:R-:W-:-:S04]  /*1230*/  FFMA R17, R17, UR8, -R65 ;  /* 0x0000000811117c23 */ /* 0x000fc80008000841 */
[----:B------:R-:W-:-:S04]  /*1240*/  FMUL R17, R17, 1.4426950216293334961 ;  /* 0x3fb8aa3b11117820 */ /* 0x000fc80000400000 */
[----:B------:R0:W-:Y:S02]  /*1250*/  MUFU.EX2 R28, R17 ;  /* 0x00000011001c7308 */ /* 0x0001e40000000800 */
[----:B0-----:R-:W-:-:S06]  /*1260*/  FADD R17, R19, R18 ;  /* 0x0000001213117221 */ /* 0x001fcc0000000000 */
[----:B------:R-:W0:Y:S01]  /*1270*/  MUFU.EX2 R29, R29 ;  /* 0x0000001d001d7308 */ /* 0x000e220000000800 */
[----:B------:R-:W1:Y:S01]  /*1280*/  SHFL.BFLY PT, R66, R17, 0x2, 0x1f ;  /* 0x0c401f0011427f89 */ /* 0x000e6200000e0000 */
[----:B0-----:R-:W-:-:S05]  /*1290*/  FADD R36, R29, R28 ;  /* 0x0000001c1d247221 */ /* 0x001fca0000000000 */
[----:B------:R-:W0:Y:S01]  /*12a0*/  SHFL.BFLY PT, R31, R36, 0x2, 0x1f ;  /* 0x0c401f00241f7f89 */ /* 0x000e2200000e0000 */
[----:B-1----:R-:W-:-:S03]  /*12b0*/  FADD R39, R17, R66 ;  /* 0x0000004211277221 */ /* 0x002fc60000000000 */
[----:B------:R-:W1:Y:S01]  /*12c0*/  LDS R66, [R4+UR6+0x10c0] ;  /* 0x0010c00604427984 */ /* 0x000e620008000800 */
[----:B------:R-:W-:-:S05]  /*12d0*/  FMNMX R67, R67, R44, !PT ;  /* 0x0000002c43437209 */ /* 0x000fca0007800000 */
[--C-:B------:R-:W-:Y:S01]  /*12e0*/  FFMA R32, R32, UR8, -R67.reuse ;  /* 0x0000000820207c23 */ /* 0x100fe20008000843 */
[----:B------:R-:W-:-:S04]  /*12f0*/  FFMA R33, R33, UR8, -R67 ;  /* 0x0000000821217c23 */ /* 0x000fc80008000843 */
[----:B------:R-:W-:Y:S01]  /*1300*/  FMUL R30, R33, 1.4426950216293334961 ;  /* 0x3fb8aa3b211e7820 */ /* 0x000fe20000400000 */
[----:B0-----:R-:W-:Y:S01]  /*1310*/  FADD R37, R36, R31 ;  /* 0x0000001f24257221 */ /* 0x001fe20000000000 */
[----:B------:R-:W-:-:S04]  /*1320*/  FMUL R31, R32, 1.4426950216293334961 ;  /* 0x3fb8aa3b201f7820 */ /* 0x000fc80000400000 */
[----:B------:R-:W-:Y:S08]  /*1330*/  MUFU.EX2 R30, R30 ;  /* 0x0000001e001e7308 */ /* 0x000ff00000000800 */
[----:B------:R-:W0:Y:S01]  /*1340*/  MUFU.EX2 R31, R31 ;  /* 0x0000001f001f7308 */ /* 0x000e220000000800 */
[----:B-1----:R-:W-:Y:S01]  /*1350*/  FMNMX R66, R66, R43, !PT ;  /* 0x0000002b42427209 */ /* 0x002fe20007800000 */
[----:B0-----:R-:W-:-:S04]  /*1360*/  FADD R16, R31, R30 ;  /* 0x0000001e1f107221 */ /* 0x001fc80000000000 */
[--C-:B------:R-:W-:Y:S01]  /*1370*/  FFMA R35, R35, UR8, -R66.reuse ;  /* 0x0000000823237c23 */ /* 0x100fe20008000842 */
[----:B------:R-:W-:Y:S01]  /*1380*/  FFMA R34, R34, UR8, -R66 ;  /* 0x0000000822227c23 */ /* 0x000fe20008000842 */
[----:B------:R-:W0:Y:S02]  /*1390*/  SHFL.BFLY PT, R17, R16, 0x2, 0x1f ;  /* 0x0c401f0010117f89 */ /* 0x000e2400000e0000 */
[----:B------:R-:W-:Y:S01]  /*13a0*/  FMUL R35, R35, 1.4426950216293334961 ;  /* 0x3fb8aa3b23237820 */ /* 0x000fe20000400000 */
[----:B------:R-:W-:Y:S01]  /*13b0*/  FMUL R34, R34, 1.4426950216293334961 ;  /* 0x3fb8aa3b22227820 */ /* 0x000fe20000400000 */
[----:B------:R-:W1:Y:S03]  /*13c0*/  SHFL.BFLY PT, R32, R39, 0x1, 0x1f ;  /* 0x0c201f0027207f89 */ /* 0x000e6600000e0000 */
[----:B------:R-:W-:Y:S08]  /*13d0*/  MUFU.EX2 R72, R34 ;  /* 0x0000002200487308 */ /* 0x000ff00000000800 */
[----:B------:R-:W2:Y:S01]  /*13e0*/  MUFU.EX2 R35, R35 ;  /* 0x0000002300237308 */ /* 0x000ea20000000800 */
[----:B------:R-:W3:Y:S01]  /*13f0*/  SHFL.BFLY PT, R38, R37, 0x1, 0x1f ;  /* 0x0c201f0025267f89 */ /* 0x000ee200000e0000 */
[----:B0-----:R-:W-:Y:S01]  /*1400*/  FADD R17, R16, R17 ;  /* 0x0000001110117221 */ /* 0x001fe20000000000 */
[----:B--2---:R-:W-:Y:S01]  /*1410*/  FADD R16, R72, R35 ;  /* 0x0000002348107221 */ /* 0x004fe20000000000 */
[----:B-1----:R-:W-:Y:S01]  /*1420*/  FADD R36, R39, R32 ;  /* 0x0000002027247221 */ /* 0x002fe20000000000 */
[----:B------:R-:W-:Y:S06]  /*1430*/  BAR.SYNC.DEFER_BLOCKING 0x0 ;  /* 0x0000000000007b1d */ /* 0x000fec0000010000 */
[----:B------:R-:W0:Y:S04]  /*1440*/  SHFL.BFLY PT, R33, R16, 0x2, 0x1f ;  /* 0x0c401f0010217f89 */ /* 0x000e2800000e0000 */
[----:B------:R-:W1:Y:S01]  /*1450*/  SHFL.BFLY PT, R32, R17, 0x1, 0x1f ;  /* 0x0c201f0011207f89 */ /* 0x000e6200000e0000 */
[----:B---3--:R-:W-:-:S05]  /*1460*/  FADD R38, R37, R38 ;  /* 0x0000002625267221 */ /* 0x008fca0000000000 */
[----:B------:R1:W-:Y:S01]  /*1470*/  @P1 STS [R5+0x1000], R38 ;  /* 0x0010002605001388 */ /* 0x0003e20000000800 */
[----:B0-----:R-:W-:Y:S01]  /*1480*/  FADD R33, R16, R33 ;  /* 0x0000002110217221 */ /* 0x001fe20000000000 */
[----:B-1----:R-:W-:-:S04]  /*1490*/  FADD R38, R17, R32 ;  /* 0x0000002011267221 */ /* 0x002fc80000000000 */
[----:B------:R-:W0:Y:S04]  /*14a0*/  SHFL.BFLY PT, R32, R33, 0x1, 0x1f ;  /* 0x0c201f0021207f89 */ /* 0x000e2800000e0000 */
[----:B------:R-:W-:Y:S04]  /*14b0*/  @P1 STS [R5+0x1040], R36 ;  /* 0x0010402405001388 */ /* 0x000fe80000000800 */
[----:B------:R-:W-:Y:S01]  /*14c0*/  @P1 STS [R5+0x1080], R38 ;  /* 0x0010802605001388 */ /* 0x000fe20000000800 */
[----:B0-----:R-:W-:-:S05]  /*14d0*/  FADD R74, R33, R32 ;  /* 0x00000020214a7221 */ /* 0x001fca0000000000 */
[----:B------:R-:W-:Y:S01]  /*14e0*/  @P1 STS [R5+0x10c0], R74 ;  /* 0x0010c04a05001388 */ /* 0x000fe20000000800 */
[----:B------:R-:W-:Y:S06]  /*14f0*/  BAR.SYNC.DEFER_BLOCKING 0x0 ;  /* 0x0000000000007b1d */ /* 0x000fec0000010000 */
[----:B------:R-:W0:Y:S04]  /*1500*/  @!P2 LDS R0, [R11+0x1000] ;  /* 0x001000000b00a984 */ /* 0x000e280000000800 */
[----:B0-----:R-:W0:Y:S02]  /*1510*/  SHFL.BFLY PT, R17, R0, 0x1, 0x1f ;  /* 0x0c201f0000117f89 */ /* 0x001e2400000e0000 */
[----:B0-----:R-:W-:-:S05]  /*1520*/  FADD R32, R0, R17 ;  /* 0x0000001100207221 */ /* 0x001fca0000000000 */
[----:B------:R0:W-:Y:S01]  /*1530*/  @P0 STS [R11+0x1000], R32 ;  /* 0x001000200b000388 */ /* 0x0001e20000000800 */
[----:B------:R-:W-:Y:S01]  /*1540*/  BAR.SYNC.DEFER_BLOCKING 0x0 ;  /* 0x0000000000007b1d */ /* 0x000fe20000010000 */
[----:B------:R-:W-:Y:S01]  /*1550*/  FADD R16, -R65, R46 ;  /* 0x0000002e41107221 */ /* 0x000fe20000000100 */
[----:B------:R-:W-:Y:S01]  /*1560*/  FADD R17, -R64, R45 ;  /* 0x0000002d40117221 */ /* 0x000fe20000000100 */
[----:B0-----:R-:W-:Y:S02]  /*1570*/  FADD R32, -R67, R44 ;  /* 0x0000002c43207221 */ /* 0x001fe40000000100 */
[----:B------:R-:W-:Y:S02]  /*1580*/  FMUL R16, R16, 1.4426950216293334961 ;  /* 0x3fb8aa3b10107820 */ /* 0x000fe40000400000 */
[----:B------:R-:W-:Y:S01]  /*1590*/  FMUL R44, R32, 1.4426950216293334961 ;  /* 0x3fb8aa3b202c7820 */ /* 0x000fe20000400000 */
[----:B------:R-:W-:Y:S04]  /*15a0*/  LDS R36, [R4+UR6+0x1000] ;  /* 0x0010000604247984 */ /* 0x000fe80008000800 */
[----:B------:R-:W0:Y:S04]  /*15b0*/  LDS R37, [R4+UR6+0x1040] ;  /* 0x0010400604257984 */ /* 0x000e280008000800 */
[----:B------:R-:W-:Y:S04]  /*15c0*/  LDS R38, [R4+UR6+0x1080] ;  /* 0x0010800604267984 */ /* 0x000fe80008000800 */
[----:B------:R-:W1:Y:S01]  /*15d0*/  LDS R39, [R4+UR6+0x10c0] ;  /* 0x0010c00604277984 */ /* 0x000e620008000800 */
[----:B------:R-:W-:Y:S01]  /*15e0*/  FADD R32, -R66, R43 ;  /* 0x0000002b42207221 */ /* 0x000fe20000000100 */
[----:B------:R-:W-:-:S03]  /*15f0*/  FMUL R17, R17, 1.4426950216293334961 ;  /* 0x3fb8aa3b11117820 */ /* 0x000fc60000400000 */
[----:B------:R-:W-:Y:S01]  /*1600*/  FMUL R32, R32, 1.4426950216293334961 ;  /* 0x3fb8aa3b20207820 */ /* 0x000fe20000400000 */
[----:B------:R-:W2:Y:S08]  /*1610*/  MUFU.EX2 R16, R16 ;  /* 0x0000001000107308 */ /* 0x000eb00000000800 */
[----:B------:R-:W0:Y:S08]  /*1620*/  MUFU.EX2 R17, R17 ;  /* 0x0000001100117308 */ /* 0x000e300000000800 */
[----:B------:R-:W-:Y:S08]  /*1630*/  MUFU.EX2 R44, R44 ;  /* 0x0000002c002c7308 */ /* 0x000ff00000000800 */
[----:B------:R-:W1:Y:S01]  /*1640*/  MUFU.EX2 R45, R32 ;  /* 0x00000020002d7308 */ /* 0x000e620000000800 */
[----:B--2---:R-:W-:Y:S01]  /*1650*/  FMUL R24, R16, R24 ;  /* 0x0000001810187220 */ /* 0x004fe20000400000 */
[----:B0-----:R-:W-:-:S02]  /*1660*/  FFMA2 R36, R70.F32x2.HI_LO, R16.F32x2.HI_LO, R36.F32x2.HI_LO ;  /* 0x0000001046247249 */ /* 0x001fc40000000024 */
[----:B------:R-:W-:-:S04]  /*1670*/  IMAD.WIDE R70, R2, 0x2, R48 ;  /* 0x0000000202467825 */ /* 0x000fc800078e0230 */
[----:B------:R-:W-:Y:S01]  /*1680*/  FMUL R25, R16, R25 ;  /* 0x0000001910197220 */ /* 0x000fe20000400000 */
[C---:B------:R-:W-:Y:S01]  /*1690*/  FMUL R26, R17.reuse, R26 ;  /* 0x0000001a111a7220 */ /* 0x040fe20000400000 */
[----:B------:R-:W-:Y:S01]  /*16a0*/  FMUL R27, R17, R27 ;  /* 0x0000001b111b7220 */ /* 0x000fe20000400000 */
[C---:B------:R-:W-:Y:S01]  /*16b0*/  IMAD.WIDE R46, R2.reuse, 0x2, R54 ;  /* 0x00000002022e7825 */ /* 0x040fe200078e0236 */
[----:B------:R0:W2:Y:S03]  /*16c0*/  LDG.E.U16 R70, desc[UR10][R70.64] ;  /* 0x0000000a46467981 */ /* 0x0000a6000c1e1500 */
[----:B------:R-:W-:Y:S01]  /*16d0*/  IMAD.WIDE R16, R2, 0x2, R50 ;  /* 0x0000000202107825 */ /* 0x000fe200078e0232 */
[----:B------:R-:W3:Y:S03]  /*16e0*/  LDG.E.U16 R74, desc[UR10][R46.64] ;  /* 0x0000000a2e4a7981 */ /* 0x000ee6000c1e1500 */
[----:B-1----:R-:W-:-:S02]  /*16f0*/  FFMA2 R38, R68.F32x2.HI_LO, R44.F32x2.HI_LO, R38.F32x2.HI_LO ;  /* 0x0000002c44267249 */ /* 0x002fc40000000026 */
[----:B------:R-:W-:Y:S01]  /*1700*/  IMAD.WIDE R68, R2, 0x2, R52 ;  /* 0x0000000202447825 */ /* 0x000fe200078e0234 */
[----:B------:R-:W4:Y:S05]  /*1710*/  LDG.E.U16 R76, desc[UR10][R16.64] ;  /* 0x0000000a104c7981 */ /* 0x000f2a000c1e1500 */
[----:B------:R1:W5:Y:S01]  /*1720*/  LDG.E.U16 R68, desc[UR10][R68.64] ;  /* 0x0000000a44447981 */ /* 0x000362000c1e1500 */
[----:B------:R-:W-:Y:S01]  /*1730*/  BAR.SYNC.DEFER_BLOCKING 0x0 ;  /* 0x0000000000007b1d */ /* 0x000fe20000010000 */
[----:B------:R-:W-:Y:S02]  /*1740*/  F2FP.BF16.F32.PACK_AB R32, R28, R29 ;  /* 0x0000001d1c20723e */ /* 0x000fe400000010ff */
[----:B------:R-:W-:-:S02]  /*1750*/  F2FP.BF16.F32.PACK_AB R33, R18, R19 ;  /* 0x000000131221723e */ /* 0x000fc400000010ff */
[----:B------:R-:W-:Y:S02]  /*1760*/  F2FP.BF16.F32.PACK_AB R34, R30, R31 ;  /* 0x0000001f1e22723e */ /* 0x000fe400000010ff */
[----:B------:R-:W-:Y:S01]  /*1770*/  F2FP.BF16.F32.PACK_AB R35, R35, R72 ;  /* 0x000000482323723e */ /* 0x000fe200000010ff */
[----:B------:R-:W-:Y:S01]  /*1780*/  UIADD3 UR4, UPT, UPT, UR4, 0x10, URZ ;  /* 0x0000001004047890 */ /* 0x000fe2000fffe0ff */
[----:B------:R-:W-:-:S03]  /*1790*/  FMUL R20, R44, R20 ;  /* 0x000000142c147220 */ /* 0x000fc60000400000 */
[----:B------:R-:W-:Y:S01]  /*17a0*/  UISETP.GE.AND UP0, UPT, UR4, UR9, UPT ;  /* 0x000000090400728c */ /* 0x000fe2000bf06270 */
[----:B------:R-:W-:Y:S01]  /*17b0*/  FMUL R21, R44, R21 ;  /* 0x000000152c157220 */ /* 0x000fe20000400000 */
[C---:B------:R-:W-:Y:S01]  /*17c0*/  FMUL R22, R45.reuse, R22 ;  /* 0x000000162d167220 */ /* 0x040fe20000400000 */
[----:B------:R-:W-:Y:S01]  /*17d0*/  FMUL R23, R45, R23 ;  /* 0x000000172d177220 */ /* 0x000fe20000400000 */
[----:B------:R-:W-:Y:S01]  /*17e0*/  IMAD.MOV.U32 R45, RZ, RZ, R64 ;  /* 0x000000ffff2d7224 */ /* 0x000fe200078e0040 */
[----:B------:R-:W-:Y:S01]  /*17f0*/  MOV R44, R67 ;  /* 0x00000043002c7202 */ /* 0x000fe20000000f00 */
[----:B------:R-:W-:Y:S01]  /*1800*/  IMAD.MOV.U32 R43, RZ, RZ, R66 ;  /* 0x000000ffff2b7224 */ /* 0x000fe200078e0042 */
[----:B0-----:R-:W-:Y:S01]  /*1810*/  MOV R71, R37 ;  /* 0x0000002500477202 */ /* 0x001fe20000000f00 */
[----:B-1----:R-:W-:Y:S01]  /*1820*/  IMAD.MOV.U32 R69, RZ, RZ, R39 ;  /* 0x000000ffff457224 */ /* 0x002fe200078e0027 */
[----:B--2---:R0:W-:Y:S04]  /*1830*/  STS.U16 [R7+UR6+0x1600], R70 ;  /* 0x0016004607007988 */ /* 0x0041e80008000406 */
[----:B---3--:R-:W-:Y:S04]  /*1840*/  STS.U16 [R7+UR6+0x1000], R74 ;  /* 0x0010004a07007988 */ /* 0x008fe80008000406 */
[----:B----4-:R-:W-:Y:S04]  /*1850*/  STS.U16 [R7+UR6+0x1400], R76 ;  /* 0x0014004c07007988 */ /* 0x010fe80008000406 */
[----:B-----5:R1:W-:Y:S04]  /*1860*/  STS.U16 [R7+UR6+0x1200], R68 ;  /* 0x0012004407007988 */ /* 0x0203e80008000406 */
[----:B------:R-:W-:Y:S01]  /*1870*/  STSM.16.M88.4 [R8+0x1800], R32 ;  /* 0x0018002008007844 */ /* 0x000fe20000000200 */
[----:B------:R-:W-:Y:S06]  /*1880*/  BAR.SYNC.DEFER_BLOCKING 0x0 ;  /* 0x0000000000007b1d */ /* 0x000fec0000010000 */
[----:B------:R-:W-:Y:S04]  /*1890*/  LDSM.16.M88.2 R46, [R9+0x1000] ;  /* 0x00100000092e783b */ /* 0x000fe80000000100 */
[----:B------:R-:W2:Y:S04]  /*18a0*/  LDSM.16.M88.4 R28, [R10+UR6+0x1800] ;  /* 0x001800060a1c783b */ /* 0x000ea80008000200 */
[----:B------:R-:W3:Y:S01]  /*18b0*/  LDSM.16.M88.4 R16, [R10+UR6+0x1a00] ;  /* 0x001a00060a10783b */ /* 0x000ee20008000200 */
[----:B0-----:R-:W-:-:S02]  /*18c0*/  IMAD.MOV.U32 R70, RZ, RZ, R36 ;  /* 0x000000ffff467224 */ /* 0x001fc400078e0024 */
[----:B-1----:R-:W-:Y:S01]  /*18d0*/  IMAD.MOV.U32 R68, RZ, RZ, R38 ;  /* 0x000000ffff447224 */ /* 0x002fe200078e0026 */
[-C--:B--2---:R-:W-:Y:S01]  /*18e0*/  HMMA.16816.F32.BF16 R24, R28, R46.reuse, R24 ;  /* 0x0000002e1c18723c */ /* 0x084fe20000041818 */
[----:B------:R-:W0:Y:S08]  /*18f0*/  LDC R29, c[0x0][0x3d4] ;  /* 0x0000f500ff1d7b82 */ /* 0x000e300000000800 */
[----:B------:R-:W1:Y:S01]  /*1900*/  LDC R28, c[0x0][0x3c4] ;  /* 0x0000f100ff1c7b82 */ /* 0x000e620000000800 */
[----:B---3--:R-:W-:Y:S01]  /*1910*/  HMMA.16816.F32.BF16 R20, R16, R46, R20 ;  /* 0x0000002e1014723c */ /* 0x008fe20000041814 */
[----:B------:R-:W-:-:S02]  /*1920*/  IMAD.MOV.U32 R46, RZ, RZ, R65 ;  /* 0x000000ffff2e7224 */ /* 0x000fc400078e0041 */
[----:B0-----:R-:W-:Y:S01]  /*1930*/  IMAD R2, R29, 0x10, R2 ;  /* 0x000000101d027824 */ /* 0x001fe200078e0202 */
[----:B-1----:R-:W-:Y:S01]  /*1940*/  LEA R13, R28, R13, 0x4 ;  /* 0x0000000d1c0d7211 */ /* 0x002fe200078e20ff */
[----:B------:R-:W-:-:S15]  /*1950*/  BRA.U !UP0, `(.L_x_1) ;  /* 0xfffffff108d87547 */ /* 0x000fde000b83ffff */
.L_x_0:
[----:B------:R-:W0:Y:S01]  /*1960*/  S2R R3, SR_TID.X ;  /* 0x0000000000037919 */ /* 0x000e220000002100 */
[C---:B------:R-:W-:Y:S01]  /*1970*/  FSETP.GT.AND P2, PT, |R69|.reuse, 8.50705917302346158658e+37, PT ;  /* 0x7e8000004500780b */ /* 0x040fe20003f44200 */
[C---:B------:R-:W-:Y:S01]  /*1980*/  FMUL R4, R69.reuse, 8388608 ;  /* 0x4b00000045047820 */ /* 0x040fe20000400000 */
[C---:B------:R-:W-:Y:S01]  /*1990*/  FSETP.GEU.AND P4, PT, |R69|.reuse, 1.175494350822287508e-38, PT ;  /* 0x008000004500780b */ /* 0x040fe20003f8e200 */
[C---:B------:R-:W-:Y:S01]  /*19a0*/  FMUL R6, R68.reuse, 8388608 ;  /* 0x4b00000044067820 */ /* 0x040fe20000400000 */
[----:B------:R-:W-:Y:S01]  /*19b0*/  FSETP.GEU.AND P1, PT, R69, 1.175494350822287508e-38, PT ;  /* 0x008000004500780b */ /* 0x000fe20003f2e000 */
[----:B------:R-:W-:Y:S01]  /*19c0*/  IMAD.MOV.U32 R28, RZ, RZ, R24 ;  /* 0x000000ffff1c7224 */ /* 0x000fe200078e0018 */
[----:B------:R-:W-:Y:S01]  /*19d0*/  FSETP.GT.AND P3, PT, |R68|, 8.50705917302346158658e+37, PT ;  /* 0x7e8000004400780b */ /* 0x000fe20003f64200 */
[----:B------:R-:W-:Y:S01]  /*19e0*/  IMAD.MOV.U32 R24, RZ, RZ, R25 ;  /* 0x000000ffff187224 */ /* 0x000fe200078e0019 */
[----:B------:R-:W-:Y:S01]  /*19f0*/  FSEL R4, R4, R69, !P1 ;  /* 0x0000004504047208 */ /* 0x000fe20004800000 */
[----:B------:R-:W1:Y:S01]  /*1a00*/  S2UR UR5, SR_CgaCtaId ;  /* 0x00000000000579c3 */ /* 0x000e620000008800 */
[----:B------:R-:W-:-:S07]  /*1a10*/  FSETP.GEU.AND P5, PT, |R68|, 1.175494350822287508e-38, PT ;  /* 0x008000004400780b */ /* 0x000fce0003fae200 */
[----:B------:R-:W-:Y:S01]  /*1a20*/  BAR.SYNC.DEFER_BLOCKING 0x0 ;  /* 0x0000000000007b1d */ /* 0x000fe20000010000 */
[----:B------:R-:W-:Y:S01]  /*1a30*/  FSETP.GEU.AND P6, PT, R68, 1.175494350822287508e-38, PT ;  /* 0x008000004400780b */ /* 0x000fe20003fce000 */
[----:B------:R-:W-:Y:S01]  /*1a40*/  @P2 FMUL R69, R69, 0.25 ;  /* 0x3e80000045452820 */ /* 0x000fe20000400000 */
[----:B------:R-:W-:Y:S01]  /*1a50*/  @P2 FMUL R23, R23, 0.25 ;  /* 0x3e80000017172820 */ /* 0x000fe20000400000 */
[----:B------:R-:W-:Y:S01]  /*1a60*/  @P2 FMUL R22, R22, 0.25 ;  /* 0x3e80000016162820 */ /* 0x000fe20000400000 */
[----:B------:R-:W-:Y:S01]  /*1a70*/  FSEL R6, R6, R68, !P6 ;  /* 0x0000004406067208 */ /* 0x000fe20007000000 */
[----:B------:R-:W-:Y:S01]  /*1a80*/  @!P4 FMUL R69, R69, 16777216 ;  /* 0x4b8000004545c820 */ /* 0x000fe20000400000 */
[----:B------:R-:W-:Y:S01]  /*1a90*/  @!P4 FMUL R23, R23, 16777216 ;  /* 0x4b8000001717c820 */ /* 0x000fe20000400000 */
[----:B------:R-:W-:Y:S01]  /*1aa0*/  @P3 FMUL R68, R68, 0.25 ;  /* 0x3e80000044443820 */ /* 0x000fe20000400000 */
[----:B------:R-:W-:Y:S01]  /*1ab0*/  @!P4 FMUL R22, R22, 16777216 ;  /* 0x4b8000001616c820 */ /* 0x000fe20000400000 */
[----:B------:R-:W-:Y:S01]  /*1ac0*/  @P3 FMUL R21, R21, 0.25 ;  /* 0x3e80000015153820 */ /* 0x000fe20000400000 */
[----:B------:R-:W-:Y:S01]  /*1ad0*/  @P3 FMUL R20, R20, 0.25 ;  /* 0x3e80000014143820 */ /* 0x000fe20000400000 */
[----:B------:R-:W-:Y:S01]  /*1ae0*/  @!P5 FMUL R68, R68, 16777216 ;  /* 0x4b8000004444d820 */ /* 0x000fe20000400000 */
[----:B------:R-:W-:Y:S01]  /*1af0*/  FSETP.GT.AND P4, PT, |R70|, 8.50705917302346158658e+37, PT ;  /* 0x7e8000004600780b */ /* 0x000fe20003f84200 */
[----:B------:R-:W-:Y:S01]  /*1b00*/  @!P5 FMUL R21, R21, 16777216 ;  /* 0x4b8000001515d820 */ /* 0x000fe20000400000 */
[----:B------:R-:W-:Y:S01]  /*1b10*/  @!P5 FMUL R20, R20, 16777216 ;  /* 0x4b8000001414d820 */ /* 0x000fe20000400000 */
[C---:B------:R-:W-:Y:S01]  /*1b20*/  FSETP.GEU.AND P3, PT, |R70|.reuse, 1.175494350822287508e-38, PT ;  /* 0x008000004600780b */ /* 0x040fe20003f6e200 */
[----:B------:R-:W-:Y:S01]  /*1b30*/  UMOV UR4, 0x400 ;  /* 0x0000040000047882 */ /* 0x000fe20000000000 */
[----:B------:R-:W-:Y:S01]  /*1b40*/  FSETP.GEU.AND P5, PT, R70, 1.175494350822287508e-38, PT ;  /* 0x008000004600780b */ /* 0x000fe20003fae000 */
[----:B------:R-:W2:Y:S01]  /*1b50*/  LDC.64 R34, c[0x0][0x3a0] ;  /* 0x0000e800ff227b82 */ /* 0x000ea20000000a00 */
[----:B0-----:R-:W-:-:S02]  /*1b60*/  SHF.L.U32 R5, R3, 0x5, RZ ;  /* 0x0000000503057819 */ /* 0x001fc400000006ff */
[C---:B------:R-:W-:Y:S01]  /*1b70*/  LOP3.LUT R10, R3.reuse, 0xc0, RZ, 0xc0, !PT ;  /* 0x000000c0030a7812 */ /* 0x040fe200078ec0ff */
[----:B-1----:R-:W-:Y:S01]  /*1b80*/  ULEA UR6, UR5, UR4, 0x18 ;  /* 0x0000000405067291 */ /* 0x002fe2000f8ec0ff */
[----:B------:R-:W-:Y:S01]  /*1b90*/  LOP3.LUT R7, R3, 0x3f, RZ, 0xc0, !PT ;  /* 0x0000003f03077812 */ /* 0x000fe200078ec0ff */
[----:B------:R-:W0:Y:S01]  /*1ba0*/  LDCU.64 UR4, c[0x0][0x3e0] ;  /* 0x00007c00ff0477ac */ /* 0x000e220008000a00 */
[----:B------:R-:W-:Y:S01]  /*1bb0*/  LOP3.LUT R5, R5, 0x60, RZ, 0xc0, !PT ;  /* 0x0000006005057812 */ /* 0x000fe200078ec0ff */
[----:B------:R-:W-:Y:S01]  /*1bc0*/  @P4 FMUL R24, R24, 0.25 ;  /* 0x3e80000018184820 */ /* 0x000fe20000400000 */
[C---:B------:R-:W-:Y:S01]  /*1bd0*/  LOP3.LUT R2, R3.reuse, 0x18, RZ, 0xc0, !PT ;  /* 0x0000001803027812 */ /* 0x040fe200078ec0ff */
[----:B------:R-:W-:Y:S01]  /*1be0*/  @P4 FMUL R28, R28, 0.25 ;  /* 0x3e8000001c1c4820 */ /* 0x000fe20000400000 */
[C---:B------:R-:W-:Y:S01]  /*1bf0*/  LOP3.LUT R0, R3.reuse, 0xff, RZ, 0xc0, !PT ;  /* 0x000000ff03007812 */ /* 0x040fe200078ec0ff */
[----:B------:R-:W-:Y:S01]  /*1c00*/  IMAD R5, R10, 0x4, R5 ;  /* 0x000000040a057824 */ /* 0x000fe200078e0205 */
[----:B------:R-:W-:Y:S01]  /*1c10*/  SHF.R.U32.HI R13, RZ, 0x4, R3 ;  /* 0x00000004ff0d7819 */ /* 0x000fe20000011603 */
[----:B------:R-:W-:Y:S01]  /*1c20*/  IMAD R8, R2, 0x20, R7 ;  /* 0x0000002002087824 */ /* 0x000fe200078e0207 */
[----:B------:R-:W-:Y:S01]  /*1c30*/  ISETP.GE.U32.AND P0, PT, R0, 0x20, PT ;  /* 0x000000200000780c */ /* 0x000fe20003f06070 */
[----:B------:R-:W1:Y:S01]  /*1c40*/  MUFU.RCP R7, R69 ;  /* 0x0000004500077308 */ /* 0x000e620000001000 */
[----:B------:R-:W-:Y:S01]  /*1c50*/  LOP3.LUT R0, R3, 0x1c, RZ, 0xc0, !PT ;  /* 0x0000001c03007812 */ /* 0x000fe200078ec0ff */
[----:B------:R-:W-:Y:S01]  /*1c60*/  @!P3 FMUL R24, R24, 16777216 ;  /* 0x4b8000001818b820 */ /* 0x000fe20000400000 */
[----:B------:R-:W-:Y:S01]  /*1c70*/  LOP3.LUT R13, R13, 0x2, RZ, 0xc0, !PT ;  /* 0x000000020d0d7812 */ /* 0x000fe200078ec0ff */
[----:B------:R-:W-:Y:S01]  /*1c80*/  @!P3 FMUL R28, R28, 16777216 ;  /* 0x4b8000001c1cb820 */ /* 0x000fe20000400000 */
[----:B------:R-:W-:-:S02]  /*1c90*/  SHF.L.U32 R8, R8, 0x2, RZ ;  /* 0x0000000208087819 */ /* 0x000fc400000006ff */
[----:B------:R-:W-:Y:S01]  /*1ca0*/  IADD3 R13, PT, PT, R0, R5, R13 ;  /* 0x00000005000d7210 */ /* 0x000fe20007ffe00d */
[----:B0-----:R-:W-:Y:S01]  /*1cb0*/  UIMAD UR4, UR7, UR4, URZ ;  /* 0x00000004070472a4 */ /* 0x001fe2000f8e02ff */
[----:B------:R-:W-:Y:S02]  /*1cc0*/  SHF.R.U32.HI R5, RZ, 0x1, R10 ;  /* 0x00000001ff057819 */ /* 0x000fe4000001160a */
[----:B------:R-:W-:Y:S02]  /*1cd0*/  FSETP.GT.AND P2, PT, |R71|, 8.50705917302346158658e+37, PT ;  /* 0x7e8000004700780b */ /* 0x000fe40003f44200 */
[----:B------:R-:W-:Y:S02]  /*1ce0*/  LOP3.LUT R5, R8, R5, RZ, 0x3c, !PT ;  /* 0x0000000508057212 */ /* 0x000fe400078e3cff */
[----:B------:R-:W0:Y:S01]  /*1cf0*/  MUFU.RCP R8, R68 ;  /* 0x0000004400087308 */ /* 0x000e220000001000 */
[----:B------:R-:W-:Y:S01]  /*1d00*/  FSEL R10, RZ, -23, P5 ;  /* 0xc1b80000ff0a7808 */ /* 0x000fe20002800000 */
[C---:B-1----:R-:W-:Y:S01]  /*1d10*/  FMUL R16, R7.reuse, R23 ;  /* 0x0000001707107220 */ /* 0x042fe20000400000 */
[----:B------:R-:W-:Y:S01]  /*1d20*/  FMUL R23, R7, R22 ;  /* 0x0000001607177220 */ /* 0x000fe20000400000 */
[----:B------:R-:W-:Y:S01]  /*1d30*/  FMUL R7, R70, 8388608 ;  /* 0x4b00000046077820 */ /* 0x000fe20000400000 */
[----:B------:R-:W-:-:S02]  /*1d40*/  FSEL R12, RZ, -23, P6 ;  /* 0xc1b80000ff0c7808 */ /* 0x000fc40003000000 */
[----:B------:R-:W-:Y:S02]  /*1d50*/  FSETP.GEU.AND P6, PT, R71, 1.175494350822287508e-38, PT ;  /* 0x008000004700780b */ /* 0x000fe40003fce000 */
[----:B------:R-:W-:Y:S01]  /*1d60*/  FSEL R7, R7, R70, !P5 ;  /* 0x0000004607077208 */ /* 0x000fe20006800000 */
[----:B------:R-:W-:Y:S01]  /*1d70*/  @P4 FMUL R70, R70, 0.25 ;  /* 0x3e80000046464820 */ /* 0x000fe20000400000 */
[----:B------:R-:W-:Y:S01]  /*1d80*/  FSETP.GEU.AND P5, PT, |R71|, 1.175494350822287508e-38, PT ;  /* 0x008000004700780b */ /* 0x000fe20003fae200 */
[----:B------:R-:W-:Y:S01]  /*1d90*/  @P2 FMUL R27, R27, 0.25 ;  /* 0x3e8000001b1b2820 */ /* 0x000fe20000400000 */
[----:B------:R-:W-:Y:S01]  /*1da0*/  IADD3 R9, PT, PT, R6, -0x3f3504f3, RZ ;  /* 0xc0cafb0d06097810 */ /* 0x000fe20007ffe0ff */
[----:B------:R-:W-:Y:S01]  /*1db0*/  @!P3 FMUL R70, R70, 16777216 ;  /* 0x4b8000004646b820 */ /* 0x000fe20000400000 */
[----:B------:R-:W-:Y:S01]  /*1dc0*/  @P2 FMUL R26, R26, 0.25 ;  /* 0x3e8000001a1a2820 */ /* 0x000fe20000400000 */
[----:B------:R-:W-:Y:S01]  /*1dd0*/  F2FP.BF16.F32.PACK_AB R23, R16, R23 ;  /* 0x000000171017723e */ /* 0x000fe200000010ff */
[C---:B0-----:R-:W-:Y:S01]  /*1de0*/  FMUL R18, R8.reuse, R21 ;  /* 0x0000001508127220 */ /* 0x041fe20000400000 */
[----:B------:R-:W-:Y:S01]  /*1df0*/  FMUL R25, R8, R20 ;  /* 0x0000001408197220 */ /* 0x000fe20000400000 */
[----:B------:R-:W-:Y:S01]  /*1e00*/  FMUL R8, R71, 8388608 ;  /* 0x4b00000047087820 */ /* 0x000fe20000400000 */
[----:B------:R-:W-:Y:S01]  /*1e10*/  LOP3.LUT R19, R9, 0xff800000, RZ, 0xc0, !PT ;  /* 0xff80000009137812 */ /* 0x000fe200078ec0ff */
[----:B------:R-:W0:Y:S01]  /*1e20*/  MUFU.RCP R21, R70 ;  /* 0x0000004600157308 */ /* 0x000e220000001000 */
[----:B------:R-:W-:Y:S01]  /*1e30*/  VIADD R9, R7, 0xc0cafb0d ;  /* 0xc0cafb0d07097836 */ /* 0x000fe20000000000 */
[----:B------:R-:W-:Y:S01]  /*1e40*/  F2FP.BF16.F32.PACK_AB R18, R18, R25 ;  /* 0x000000191212723e */ /* 0x000fe200000010ff */
[----:B------:R-:W-:Y:S01]  /*1e50*/  @!P5 FMUL R27, R27, 16777216 ;  /* 0x4b8000001b1bd820 */ /* 0x000fe20000400000 */
[----:B------:R-:W-:Y:S01]  /*1e60*/  FSEL R8, R8, R71, !P6 ;  /* 0x0000004708087208 */ /* 0x000fe20007000000 */
[----:B------:R-:W-:Y:S01]  /*1e70*/  @P2 FMUL R71, R71, 0.25 ;  /* 0x3e80000047472820 */ /* 0x000fe20000400000 */
[----:B------:R-:W-:Y:S01]  /*1e80*/  I2FP.F32.S32 R15, R19 ;  /* 0x00000013000f7245 */ /* 0x000fe20000201400 */
[----:B------:R-:W-:Y:S01]  /*1e90*/  @!P5 FMUL R26, R26, 16777216 ;  /* 0x4b8000001a1ad820 */ /* 0x000fe20000400000 */
[----:B------:R-:W-:Y:S01]  /*1ea0*/  LOP3.LUT R14, R9, 0xff800000, RZ, 0xc0, !PT ;  /* 0xff800000090e7812 */ /* 0x000fe200078ec0ff */
[----:B------:R-:W-:Y:S01]  /*1eb0*/  @!P5 FMUL R71, R71, 16777216 ;  /* 0x4b8000004747d820 */ /* 0x000fe20000400000 */
[----:B------:R-:W-:-:S02]  /*1ec0*/  VIADD R11, R8, 0xc0cafb0d ;  /* 0xc0cafb0d080b7836 */ /* 0x000fc40000000000 */
[----:B------:R-:W-:Y:S01]  /*1ed0*/  FFMA.FTZ R9, R15, 1.1920928955078125e-07, R12 ;  /* 0x340000000f097823 */ /* 0x000fe2000001000c */
[----:B------:R-:W-:Y:S01]  /*1ee0*/  FSEL R12, RZ, -23, P6 ;  /* 0xc1b80000ff0c7808 */ /* 0x000fe20003000000 */
[----:B------:R-:W1:Y:S01]  /*1ef0*/  MUFU.RCP R20, R71 ;  /* 0x0000004700147308 */ /* 0x000e620000001000 */
[----:B------:R-:W-:Y:S01]  /*1f00*/  IMAD.IADD R19, R6, 0x1, -R19 ;  /* 0x0000000106137824 */ /* 0x000fe200078e0a13 */
[----:B------:R-:W-:Y:S02]  /*1f10*/  LOP3.LUT R15, R11, 0xff800000, RZ, 0xc0, !PT ;  /* 0xff8000000b0f7812 */ /* 0x000fe400078ec0ff */
[----:B------:R-:W-:Y:S01]  /*1f20*/  I2FP.F32.S32 R11, R14 ;  /* 0x0000000e000b7245 */ /* 0x000fe20000201400 */
[C---:B0-----:R-:W-:Y:S01]  /*1f30*/  FMUL R24, R21.reuse, R24 ;  /* 0x0000001815187220 */ /* 0x041fe20000400000 */
[----:B------:R-:W-:Y:S01]  /*1f40*/  I2FP.F32.S32 R17, R15 ;  /* 0x0000000f00117245 */ /* 0x000fe20000201400 */
[----:B------:R-:W-:Y:S01]  /*1f50*/  FMUL R29, R21, R28 ;  /* 0x0000001c151d7220 */ /* 0x000fe20000400000 */
[----:B------:R-:W-:Y:S01]  /*1f60*/  FADD R19, R19, -1 ;  /* 0xbf80000013137421 */ /* 0x000fe20000000000 */
[----:B------:R-:W-:Y:S01]  /*1f70*/  FFMA.FTZ R10, R11, 1.1920928955078125e-07, R10 ;  /* 0x340000000b0a7823 */ /* 0x000fe2000001000a */
[----:B------:R-:W-:-:S02]  /*1f80*/  IMAD.IADD R15, R8, 0x1, -R15 ;  /* 0x00000001080f7824 */ /* 0x000fc400078e0a0f */
[----:B------:R-:W-:Y:S01]  /*1f90*/  FFMA.FTZ R11, R17, 1.1920928955078125e-07, R12 ;  /* 0x34000000110b7823 */ /* 0x000fe2000001000c */
[----:B------:R-:W-:Y:S02]  /*1fa0*/  IADD3 R12, PT, PT, R4, -0x3f3504f3, RZ ;  /* 0xc0cafb0d040c7810 */ /* 0x000fe40007ffe0ff */
[----:B------:R-:W-:Y:S01]  /*1fb0*/  F2FP.BF16.F32.PACK_AB R24, R24, R29 ;  /* 0x0000001d1818723e */ /* 0x000fe200000010ff */
[----:B------:R-:W-:Y:S01]  /*1fc0*/  FADD R15, R15, -1 ;  /* 0xbf8000000f0f7421 */ /* 0x000fe20000000000 */
[----:B------:R-:W-:Y:S01]  /*1fd0*/  LOP3.LUT R17, R12, 0xff800000, RZ, 0xc0, !PT ;  /* 0xff8000000c117812 */ /* 0x000fe200078ec0ff */
[C---:B-1----:R-:W-:Y:S01]  /*1fe0*/  FMUL R22, R20.reuse, R27 ;  /* 0x0000001b14167220 */ /* 0x042fe20000400000 */
[----:B------:R-:W-:Y:S01]  /*1ff0*/  FMUL R27, R20, R26 ;  /* 0x0000001a141b7220 */ /* 0x000fe20000400000 */
[----:B------:R-:W-:Y:S01]  /*2000*/  PRMT R26, R24, 0x7632, R26 ;  /* 0x00007632181a7816 */ /* 0x000fe2000000001a */
[----:B------:R0:W-:Y:S01]  /*2010*/  STS.U16 [R13+UR6], R24 ;  /* 0x000000180d007988 */ /* 0x0001e20008000406 */
[----:B------:R-:W-:-:S02]  /*2020*/  FSEL R12, RZ, -23, P1 ;  /* 0xc1b80000ff0c7808 */ /* 0x000fc40000800000 */
[----:B------:R-:W-:Y:S01]  /*2030*/  I2FP.F32.S32 R21, R17 ;  /* 0x0000001100157245 */ /* 0x000fe20000201400 */
[----:B------:R1:W-:Y:S01]  /*2040*/  STS.U16 [R13+UR6+0x80], R26 ;  /* 0x0000801a0d007988 */ /* 0x0003e20008000406 */
[----:B------:R-:W-:Y:S01]  /*2050*/  F2FP.BF16.F32.PACK_AB R22, R22, R27 ;  /* 0x0000001b1616723e */ /* 0x000fe200000010ff */
[----:B------:R-:W-:Y:S01]  /*2060*/  IMAD.IADD R17, R4, 0x1, -R17 ;  /* 0x0000000104117824 */ /* 0x000fe200078e0a11 */
[----:B------:R-:W-:Y:S01]  /*2070*/  LOP3.LUT R20, R13, 0x20, RZ, 0x3c, !PT ;  /* 0x000000200d147812 */ /* 0x000fe200078e3cff */
[----:B------:R-:W-:Y:S01]  /*2080*/  FFMA.FTZ R12, R21, 1.1920928955078125e-07, R12 ;  /* 0x34000000150c7823 */ /* 0x000fe2000001000c */
[C---:B------:R-:W-:Y:S01]  /*2090*/  PRMT R27, R22.reuse, 0x7610, R27 ;  /* 0x00007610161b7816 */ /* 0x040fe2000000001b */
[----:B0-----:R-:W-:Y:S01]  /*20a0*/  IMAD.MOV.U32 R24, RZ, RZ, 0x3dc6b27f ;  /* 0x3dc6b27fff187424 */ /* 0x001fe200078e00ff */
[----:B------:R-:W-:Y:S01]  /*20b0*/  PRMT R28, R22, 0x7632, R28 ;  /* 0x00007632161c7816 */ /* 0x000fe2000000001c */
[----:B------:R-:W-:Y:S01]  /*20c0*/  FADD R17, R17, -1 ;  /* 0xbf80000011117421 */ /* 0x000fe20000000000 */
[----:B------:R-:W-:Y:S01]  /*20d0*/  LOP3.LUT R21, R13, 0x40, RZ, 0x3c, !PT ;  /* 0x000000400d157812 */ /* 0x000fe200078e3cff */
[----:B------:R-:W-:Y:S01]  /*20e0*/  FFMA.FTZ R16, R19, R24, -0.16845393180847167969 ;  /* 0xbe2c7f3013107423 */ /* 0x000fe20000010018 */
[----:B------:R-:W-:Y:S01]  /*20f0*/  STS.U16 [R20+UR6+0x400], R27 ;  /* 0x0004001b14007988 */ /* 0x000fe20008000406 */
[----:B------:R-:W-:-:S02]  /*2100*/  PRMT R25, R18, 0x7632, R25 ;  /* 0x0000763212197816 */ /* 0x000fc40000000019 */
[----:B------:R-:W-:Y:S01]  /*2110*/  FFMA.FTZ R16, R19, R16, 0.1716887056827545166 ;  /* 0x3e2fcf2a13107423 */ /* 0x000fe20000010010 */
[----:B------:R0:W-:Y:S01]  /*2120*/  STS.U16 [R20+UR6+0x480], R28 ;  /* 0x0004801c14007988 */ /* 0x0001e20008000406 */
[----:B------:R-:W-:Y:S02]  /*2130*/  IADD3 R14, PT, PT, R7, -R14, RZ ;  /* 0x8000000e070e7210 */ /* 0x000fe40007ffe0ff */
[----:B------:R-:W-:Y:S01]  /*2140*/  LOP3.LUT R22, R13, 0x60, RZ, 0x3c, !PT ;  /* 0x000000600d167812 */ /* 0x000fe200078e3cff */
[----:B------:R3:W-:Y:S01]  /*2150*/  STS.U16 [R21+UR6+0x800], R18 ;  /* 0x0008001215007988 */ /* 0x0007e20008000406 */
[----:B-1----:R-:W-:Y:S01]  /*2160*/  PRMT R26, R23, 0x7632, R26 ;  /* 0x00007632171a7816 */ /* 0x002fe2000000001a */
[----:B------:R-:W-:Y:S01]  /*2170*/  FADD R14, R14, -1 ;  /* 0xbf8000000e0e7421 */ /* 0x000fe20000000000 */
[----:B------:R-:W-:Y:S01]  /*2180*/  ISETP.GE.U32.AND P4, PT, R6, 0x7f800000, PT ;  /* 0x7f8000000600780c */ /* 0x000fe20003f86070 */
[----:B------:R-:W-:Y:S01]  /*2190*/  STS.U16 [R21+UR6+0x880], R25 ;  /* 0x0008801915007988 */ /* 0x000fe20008000406 */
[----:B------:R-:W-:Y:S01]  /*21a0*/  ISETP.GE.U32.AND P3, PT, R7, 0x7f800000, PT ;  /* 0x7f8000000700780c */ /* 0x000fe20003f66070 */
[-C--:B------:R-:W-:Y:S01]  /*21b0*/  FFMA.FTZ R13, R14, R24.reuse, -0.16845393180847167969 ;  /* 0xbe2c7f300e0d7423 */ /* 0x080fe20000010018 */
[----:B0-----:R-:W-:Y:S01]  /*21c0*/  FFMA.FTZ R20, R17, R24, -0.16845393180847167969 ;  /* 0xbe2c7f3011147423 */ /* 0x001fe20000010018 */
[----:B------:R-:W-:Y:S01]  /*21d0*/  STS.U16 [R22+UR6+0xc00], R23 ;  /* 0x000c001716007988 */ /* 0x000fe20008000406 */
[----:B------:R-:W-:Y:S01]  /*21e0*/  ISETP.GE.U32.AND P1, PT, R8, 0x7f800000, PT ;  /* 0x7f8000000800780c */ /* 0x000fe20003f26070 */
[----:B---3--:R-:W-:Y:S01]  /*21f0*/  FFMA.FTZ R18, R19, R16, -0.17900948226451873779 ;  /* 0xbe374e4313127423 */ /* 0x008fe20000010010 */
[----:B------:R-:W-:Y:S01]  /*2200*/  FFMA.FTZ R16, R15, R24, -0.16845393180847167969 ;  /* 0xbe2c7f300f107423 */ /* 0x000fe20000010018 */
[C---:B------:R-:W-:Y:S01]  /*2210*/  FFMA.FTZ R13, R14.reuse, R13, 0.1716887056827545166 ;  /* 0x3e2fcf2a0e0d7423 */ /* 0x040fe2000001000d */
[----:B------:R-:W-:Y:S01]  /*2220*/  FFMA.FTZ R20, R17, R20, 0.1716887056827545166 ;  /* 0x3e2fcf2a11147423 */ /* 0x000fe20000010014 */
[----:B------:R-:W-:Y:S01]  /*2230*/  FFMA.FTZ R18, R19, R18, 0.20512372255325317383 ;  /* 0x3e520bf413127423 */ /* 0x000fe20000010012 */
[----:B------:R-:W-:Y:S01]  /*2240*/  FFMA.FTZ R16, R15, R16, 0.1716887056827545166 ;  /* 0x3e2fcf2a0f107423 */ /* 0x000fe20000010010 */
[C---:B------:R-:W-:Y:S01]  /*2250*/  FFMA.FTZ R13, R14.reuse, R13, -0.17900948226451873779 ;  /* 0xbe374e430e0d7423 */ /* 0x040fe2000001000d */
[----:B------:R-:W-:Y:S01]  /*2260*/  FFMA.FTZ R20, R17, R20, -0.17900948226451873779 ;  /* 0xbe374e4311147423 */ /* 0x000fe20000010014 */
[----:B------:R-:W-:Y:S01]  /*2270*/  FFMA.FTZ R18, R19, R18, -0.24046532809734344482 ;  /* 0xbe763c8b13127423 */ /* 0x000fe20000010012 */
[----:B------:R-:W-:Y:S01]  /*2280*/  FFMA.FTZ R16, R15, R16, -0.17900948226451873779 ;  /* 0xbe374e430f107423 */ /* 0x000fe20000010010 */
[C---:B------:R-:W-:Y:S01]  /*2290*/  FFMA.FTZ R13, R14.reuse, R13, 0.20512372255325317383 ;  /* 0x3e520bf40e0d7423 */ /* 0x040fe2000001000d */
[----:B------:R-:W-:Y:S01]  /*22a0*/  FFMA.FTZ R20, R17, R20, 0.20512372255325317383 ;  /* 0x3e520bf411147423 */ /* 0x000fe20000010014 */
[----:B------:R-:W-:Y:S01]  /*22b0*/  FFMA.FTZ R18, R19, R18, 0.28857114911079406738 ;  /* 0x3e93bf9913127423 */ /* 0x000fe20000010012 */
[----:B------:R-:W-:Y:S01]  /*22c0*/  FFMA.FTZ R16, R15, R16, 0.20512372255325317383 ;  /* 0x3e520bf40f107423 */ /* 0x000fe20000010010 */
[C---:B------:R-:W-:Y:S01]  /*22d0*/  FFMA.FTZ R13, R14.reuse, R13, -0.24046532809734344482 ;  /* 0xbe763c8b0e0d7423 */ /* 0x040fe2000001000d */
[----:B------:R-:W-:Y:S01]  /*22e0*/  FFMA.FTZ R20, R17, R20, -0.24046532809734344482 ;  /* 0xbe763c8b11147423 */ /* 0x000fe20000010014 */
[----:B------:R-:W-:Y:S01]  /*22f0*/  FFMA.FTZ R18, R19, R18, -0.36067417263984680176 ;  /* 0xbeb8aa4913127423 */ /* 0x000fe20000010012 */
[----:B------:R-:W-:Y:S01]  /*2300*/  FFMA.FTZ R16, R15, R16, -0.24046532809734344482 ;  /* 0xbe763c8b0f107423 */ /* 0x000fe20000010010 */
[C---:B------:R-:W-:Y:S01]  /*2310*/  FFMA.FTZ R13, R14.reuse, R13, 0.28857114911079406738 ;  /* 0x3e93bf990e0d7423 */ /* 0x040fe2000001000d */
[----:B------:R0:W-:Y:S01]  /*2320*/  STS.U16 [R22+UR6+0xc80], R26 ;  /* 0x000c801a16007988 */ /* 0x0001e20008000406 */
[----:B------:R-:W-:Y:S01]  /*2330*/  FFMA.FTZ R20, R17, R20, 0.28857114911079406738 ;  /* 0x3e93bf9911147423 */ /* 0x000fe20000010014 */
[----:B------:R-:W-:Y:S01]  /*2340*/  FFMA.FTZ R16, R15, R16, 0.28857114911079406738 ;  /* 0x3e93bf990f107423 */ /* 0x000fe20000010010 */
[C---:B------:R-:W-:Y:S01]  /*2350*/  FFMA.FTZ R13, R14.reuse, R13, -0.36067417263984680176 ;  /* 0xbeb8aa490e0d7423 */ /* 0x040fe2000001000d */
[----:B------:R-:W-:Y:S01]  /*2360*/  BAR.SYNC.DEFER_BLOCKING 0x0 ;  /* 0x0000000000007b1d */ /* 0x000fe20000010000 */
[----:B------:R-:W-:Y:S01]  /*2370*/  FFMA.FTZ R18, R19, R18, 0.48089820146560668945 ;  /* 0x3ef6384a13127423 */ /* 0x000fe20000010012 */
[----:B------:R-:W-:Y:S01]  /*2380*/  FFMA.FTZ R16, R15, R16, -0.36067417263984680176 ;  /* 0xbeb8aa490f107423 */ /* 0x000fe20000010010 */
[C---:B------:R-:W-:Y:S01]  /*2390*/  FFMA.FTZ R13, R14.reuse, R13, 0.48089820146560668945 ;  /* 0x3ef6384a0e0d7423 */ /* 0x040fe2000001000d */
[----:B------:R-:W-:Y:S01]  /*23a0*/  FFMA.FTZ R20, R17, R20, -0.36067417263984680176 ;  /* 0xbeb8aa4911147423 */ /* 0x000fe20000010014 */
[----:B------:R-:W-:Y:S01]  /*23b0*/  FFMA.FTZ R18, R19, R18, -0.72134751081466674805 ;  /* 0xbf38aa3b13127423 */ /* 0x000fe20000010012 */
[----:B------:R-:W-:Y:S01]  /*23c0*/  FFMA.FTZ R16, R15, R16, 0.48089820146560668945 ;  /* 0x3ef6384a0f107423 */ /* 0x000fe20000010010 */
[C---:B------:R-:W-:Y:S01]  /*23d0*/  FFMA.FTZ R13, R14.reuse, R13, -0.72134751081466674805 ;  /* 0xbf38aa3b0e0d7423 */ /* 0x040fe2000001000d */
[----:B------:R-:W-:Y:S01]  /*23e0*/  FFMA.FTZ R20, R17, R20, 0.48089820146560668945 ;  /* 0x3ef6384a11147423 */ /* 0x000fe20000010014 */
[----:B------:R-:W-:Y:S01]  /*23f0*/  FMUL R18, R19, R18 ;  /* 0x0000001213127220 */ /* 0x000fe20000400000 */
[----:B------:R-:W-:Y:S01]  /*2400*/  FFMA.FTZ R16, R15, R16, -0.72134751081466674805 ;  /* 0xbf38aa3b0f107423 */ /* 0x000fe20000010010 */
[----:B------:R-:W-:Y:S01]  /*2410*/  FMUL R13, R14, R13 ;  /* 0x0000000d0e0d7220 */ /* 0x000fe20000400000 */
[----:B------:R-:W-:Y:S01]  /*2420*/  ISETP.GE.U32.AND P5, PT, R4, 0x7f800000, PT ;  /* 0x7f8000000400780c */ /* 0x000fe20003fa6070 */
[----:B------:R-:W-:Y:S01]  /*2430*/  FFMA.FTZ R20, R17, R20, -0.72134751081466674805 ;  /* 0xbf38aa3b11147423 */ /* 0x000fe20000010014 */
[----:B------:R-:W-:Y:S01]  /*2440*/  FMUL R16, R15, R16 ;  /* 0x000000100f107220 */ /* 0x000fe20000400000 */
[C---:B------:R-:W-:Y:S01]  /*2450*/  FMUL R13, R14.reuse, R13 ;  /* 0x0000000d0e0d7220 */ /* 0x040fe20000400000 */
[----:B------:R-:W-:Y:S01]  /*2460*/  FMUL R18, R19, R18 ;  /* 0x0000001213127220 */ /* 0x000fe20000400000 */
[----:B------:R-:W-:Y:S01]  /*2470*/  FMUL R20, R17, R20 ;  /* 0x0000001411147220 */ /* 0x000fe20000400000 */
[----:B------:R-:W-:Y:S01]  /*2480*/  FMUL R16, R15, R16 ;  /* 0x000000100f107220 */ /* 0x000fe20000400000 */
[----:B------:R-:W-:Y:S01]  /*2490*/  FFMA.FTZ R13, R14, 1.4426950216293334961, R13 ;  /* 0x3fb8aa3b0e0d7823 */ /* 0x000fe2000001000d */
[----:B------:R-:W-:Y:S01]  /*24a0*/  FFMA.FTZ R18, R19, 1.4426950216293334961, R18 ;  /* 0x3fb8aa3b13127823 */ /* 0x000fe20000010012 */
[----:B------:R-:W-:Y:S01]  /*24b0*/  FMUL R20, R17, R20 ;  /* 0x0000001411147220 */ /* 0x000fe20000400000 */
[----:B------:R-:W-:Y:S01]  /*24c0*/  FFMA.FTZ R16, R15, 1.4426950216293334961, R16 ;  /* 0x3fb8aa3b0f107823 */ /* 0x000fe20000010010 */
[----:B0-----:R-:W-:Y:S01]  /*24d0*/  FADD R22, R10, R13 ;  /* 0x0000000d0a167221 */ /* 0x001fe20000000000 */
[----:B------:R-:W0:Y:S01]  /*24e0*/  LDC.64 R14, c[0x0][0x398] ;  /* 0x0000e600ff0e7b82 */ /* 0x000e220000000a00 */
[----:B------:R-:W-:-:S02]  /*24f0*/  @P3 IMAD.MOV.U32 R10, RZ, RZ, 0x7f800000 ;  /* 0x7f800000ff0a3424 */ /* 0x000fc400078e00ff */
[----:B------:R-:W-:Y:S01]  /*2500*/  FADD R23, R11, R16 ;  /* 0x000000100b177221 */ /* 0x000fe20000000000 */
[----:B------:R-:W-:Y:S01]  /*2510*/  @P4 MOV R11, 0x7f800000 ;  /* 0x7f800000000b4802 */ /* 0x000fe20000000f00 */
[----:B------:R-:W-:Y:S01]  /*2520*/  FADD R9, R9, R18 ;  /* 0x0000001209097221 */ /* 0x000fe20000000000 */
[----:B------:R-:W-:Y:S01]  /*2530*/  SHF.R.U32.HI R13, RZ, 0x5, R3 ;  /* 0x00000005ff0d7819 */ /* 0x000fe20000011603 */
[C---:B------:R-:W-:Y:S01]  /*2540*/  @P3 FFMA.FTZ R22, R7.reuse, R10, +INF ;  /* 0x7f80000007163423 */ /* 0x040fe2000001000a */
[----:B------:R-:W1:Y:S01]  /*2550*/  LDS R27, [R5+UR6] ;  /* 0x00000006051b7984 */ /* 0x000e620008000800 */
[----:B------:R-:W3:Y:S01]  /*2560*/  LDC R16, c[0x0][0x3e8] ;  /* 0x0000fa00ff107b82 */ /* 0x000ee20000000800 */
[----:B------:R-:W-:Y:S01]  /*2570*/  @P4 FFMA.FTZ R9, R6, R11, +INF ;  /* 0x7f80000006094423 */ /* 0x000fe2000001000b */
[----:B------:R-:W-:Y:S01]  /*2580*/  FSETP.NEU.AND P4, PT, R7, RZ, PT ;  /* 0x000000ff0700720b */ /* 0x000fe20003f8d000 */
[----:B------:R-:W-:Y:S01]  /*2590*/  FFMA.FTZ R17, R17, 1.4426950216293334961, R20 ;  /* 0x3fb8aa3b11117823 */ /* 0x000fe20000010014 */
[----:B------:R-:W-:Y:S01]  /*25a0*/  @P1 IMAD.MOV.U32 R7, RZ, RZ, 0x7f800000 ;  /* 0x7f800000ff071424 */ /* 0x000fe200078e00ff */
[----:B------:R-:W-:Y:S01]  /*25b0*/  @P5 MOV R11, 0x7f800000 ;  /* 0x7f800000000b5802 */ /* 0x000fe20000000f00 */
[----:B------:R-:W4:Y:S01]  /*25c0*/  LDS R29, [R5+UR6+0x100] ;  /* 0x00010006051d7984 */ /* 0x000f220008000800 */
[----:B------:R-:W-:Y:S01]  /*25d0*/  SGXT.U32 R13, R13, 0x3 ;  /* 0x000000030d0d781a */ /* 0x000fe20000000000 */
[----:B------:R-:W-:Y:S01]  /*25e0*/  FADD R24, R12, R17 ;  /* 0x000000110c187221 */ /* 0x000fe20000000000 */
[----:B------:R-:W-:Y:S01]  /*25f0*/  FSETP.NEU.AND P2, PT, R6, RZ, PT ;  /* 0x000000ff0600720b */ /* 0x000fe20003f4d000 */
[----:B------:R-:W-:Y:S01]  /*2600*/  @P1 FFMA.FTZ R23, R8, R7, +INF ;  /* 0x7f80000008171423 */ /* 0x000fe20000010007 */
[----:B------:R-:W-:Y:S01]  /*2610*/  IMAD R6, R42, UR5, RZ ;  /* 0x000000052a067c24 */ /* 0x000fe2000f8e02ff */
[C---:B------:R-:W-:Y:S01]  /*2620*/  FSETP.NEU.AND P1, PT, R4.reuse, RZ, PT ;  /* 0x000000ff0400720b */ /* 0x040fe20003f2d000 */
[----:B------:R-:W-:Y:S01]  /*2630*/  @P5 FFMA.FTZ R24, R4, R11, +INF ;  /* 0x7f80000004185423 */ /* 0x000fe2000001000b */
[----:B------:R-:W-:Y:S01]  /*2640*/  LDS R31, [R5+UR6+0x200] ;  /* 0x00020006051f7984 */ /* 0x000fe20008000800 */
[----:B------:R-:W-:Y:S01]  /*2650*/  USHF.L.U32 UR5, UR4, 0x1, URZ ;  /* 0x0000000104057899 */ /* 0x000fe200080006ff */
[----:B------:R-:W-:Y:S01]  /*2660*/  IMAD.SHL.U32 R7, R6, 0x2, RZ ;  /* 0x0000000206077824 */ /* 0x000fe200078e00ff */
[----:B------:R-:W-:Y:S01]  /*2670*/  FSETP.NEU.AND P3, PT, R8, RZ, PT ;  /* 0x000000ff0800720b */ /* 0x000fe20003f6d000 */
[----:B------:R-:W5:Y:S01]  /*2680*/  LDS R33, [R5+UR6+0x300] ;  /* 0x0003000605217984 */ /* 0x000f620008000800 */
[----:B------:R-:W-:Y:S01]  /*2690*/  IMAD.HI R6, R6, 0x2, RZ ;  /* 0x0000000206067827 */ /* 0x000fe200078e02ff */
[----:B------:R-:W-:-:S02]  /*26a0*/  LEA.HI R25, R3, 0x38, RZ, 0x1b ;  /* 0x0000003803197811 */ /* 0x000fc400078fd8ff */
[----:B0-----:R-:W-:Y:S01]  /*26b0*/  IADD3 R26, P5, P6, R7, UR5, R14 ;  /* 0x00000005071a7c10 */ /* 0x001fe2000febe00e */
[----:B------:R-:W-:Y:S01]  /*26c0*/  UIMAD.WIDE UR4, UR4, 0x2, URZ ;  /* 0x00000002040478a5 */ /* 0x000fe2000f8e02ff */
[-C--:B---3--:R-:W-:Y:S01]  /*26d0*/  IMAD R4, R13, R16.reuse, RZ ;  /* 0x000000100d047224 */ /* 0x088fe200078e02ff */
[C---:B------:R-:W-:Y:S01]  /*26e0*/  LEA.HI R7, R3.reuse, 0x18, RZ, 0x1b ;  /* 0x0000001803077811 */ /* 0x040fe200078fd8ff */
[----:B------:R-:W-:Y:S01]  /*26f0*/  IMAD.SHL.U32 R20, R3, 0x10, RZ ;  /* 0x0000001003147824 */ /* 0x000fe200078e00ff */
[----:B------:R-:W-:Y:S01]  /*2700*/  FSEL R22, R22, -INF , P4 ;  /* 0xff80000016167808 */ /* 0x000fe20002000000 */
[----:B------:R-:W-:Y:S01]  /*2710*/  IMAD R25, R25, R16, RZ ;  /* 0x0000001019197224 */ /* 0x000fe200078e02ff */
[----:B------:R-:W-:Y:S01]  /*2720*/  LEA R8, R16, R4, 0x3 ;  /* 0x0000000410087211 */ /* 0x000fe200078e18ff */
[----:B------:R-:W-:Y:S01]  /*2730*/  IMAD R3, R7, R16, RZ ;  /* 0x0000001007037224 */ /* 0x000fe200078e02ff */
[----:B------:R-:W-:Y:S02]  /*2740*/  IADD3.X R28, PT, PT, R6, UR5, R15, P5, P6 ;  /* 0x00000005061c7c10 */ /* 0x000fe4000afec40f */
[-C--:B------:R-:W-:Y:S01]  /*2750*/  LEA R6, P6, R4, R26.reuse, 0x1 ;  /* 0x0000001a04067211 */ /* 0x080fe200078c08ff */
[----:B------:R-:W-:Y:S01]  /*2760*/  IMAD R13, R16, 0x8, R8 ;  /* 0x00000008100d7824 */ /* 0x000fe200078e0208 */
[----:B------:R-:W-:Y:S01]  /*2770*/  LEA R10, P5, R8, R26, 0x1 ;  /* 0x0000001a080a7211 */ /* 0x000fe200078a08ff */
[----:B------:R-:W0:Y:S01]  /*2780*/  LDCU UR4, c[0x0][0x3ec] ;  /* 0x00007d80ff0477ac */ /* 0x000e220008000800 */
[----:B------:R-:W-:-:S02]  /*2790*/  LEA.HI.X.SX32 R7, R4, R28, 0x1, P6 ;  /* 0x0000001c04077211 */ /* 0x000fc400030f0eff */
[----:B------:R-:W-:Y:S02]  /*27a0*/  LEA R17, R16, R13, 0x4 ;  /* 0x0000000d10117211 */ /* 0x000fe400078e20ff */
[----:B------:R-:W-:Y:S01]  /*27b0*/  LEA.HI.X.SX32 R11, R8, R28, 0x1, P5 ;  /* 0x0000001c080b7211 */ /* 0x000fe200028f0eff */
[----:B-1----:R4:W-:Y:S01]  /*27c0*/  STG.E.U16 desc[UR10][R6.64], R27 ;  /* 0x0000001b06007986 */ /* 0x0029e2000c10150a */
[-C--:B------:R-:W-:Y:S01]  /*27d0*/  LEA R12, P6, R13, R26.reuse, 0x1 ;  /* 0x0000001a0d0c7211 */ /* 0x080fe200078c08ff */
[----:B------:R-:W-:Y:S01]  /*27e0*/  IMAD R19, R16, 0x8, R17 ;  /* 0x0000000810137824 */ /* 0x000fe200078e0211 */
[----:B------:R-:W-:Y:S02]  /*27f0*/  LEA R14, P5, R3, R26, 0x1 ;  /* 0x0000001a030e7211 */ /* 0x000fe400078a08ff */
[----:B------:R-:W-:Y:S02]  /*2800*/  LOP3.LUT R20, R20, 0x70, RZ, 0xc0, !PT ;  /* 0x0000007014147812 */ /* 0x000fe400078ec0ff */
[----:B------:R-:W-:-:S02]  /*2810*/  LEA R8, R16, R19, 0x3 ;  /* 0x0000001310087211 */ /* 0x000fc400078e18ff */
[-C--:B------:R-:W-:Y:S02]  /*2820*/  LEA.HI.X.SX32 R13, R13, R28.reuse, 0x1, P6 ;  /* 0x0000001c0d0d7211 */ /* 0x080fe400030f0eff */
[----:B------:R-:W-:Y:S01]  /*2830*/  LEA.HI.X.SX32 R15, R3, R28, 0x1, P5 ;  /* 0x0000001c030f7211 */ /* 0x000fe200028f0eff */
[----:B------:R-:W-:Y:S01]  /*2840*/  VIADD R3, R20, UR6 ;  /* 0x0000000614037c36 */ /* 0x000fe20008000000 */
[-C--:B------:R-:W-:Y:S01]  /*2850*/  LEA R16, P6, R17, R26.reuse, 0x1 ;  /* 0x0000001a11107211 */ /* 0x080fe200078c08ff */
[----:B0-----:R-:W-:Y:S01]  /*2860*/  UIMAD UR4, UR7, UR4, URZ ;  /* 0x00000004070472a4 */ /* 0x001fe2000f8e02ff */
[----:B------:R-:W-:Y:S02]  /*2870*/  LEA R18, P5, R19, R26, 0x1 ;  /* 0x0000001a13127211 */ /* 0x000fe400078a08ff */
[-C--:B------:R-:W-:Y:S01]  /*2880*/  LEA.HI.X.SX32 R17, R17, R28.reuse, 0x1, P6 ;  /* 0x0000001c11117211 */ /* 0x080fe200030f0eff */
[----:B------:R-:W-:Y:S01]  /*2890*/  USHF.L.U32 UR7, UR4, 0x2, URZ ;  /* 0x0000000204077899 */ /* 0x000fe200080006ff */
[----:B------:R-:W-:Y:S01]  /*28a0*/  LEA.HI.X.SX32 R19, R19, R28, 0x1, P5 ;  /* 0x0000001c13137211 */ /* 0x000fe200028f0eff */
[----:B------:R-:W-:Y:S01]  /*28b0*/  UIMAD.WIDE UR4, UR4, 0x4, URZ ;  /* 0x00000004040478a5 */ /* 0x000fe2000f8e02ff */
[----:B------:R-:W-:-:S02]  /*28c0*/  LEA R20, P6, R8, R26, 0x1 ;  /* 0x0000001a08147211 */ /* 0x000fc400078c08ff */
[----:B------:R-:W-:Y:S02]  /*28d0*/  LEA R4, P5, R25, R26, 0x1 ;  /* 0x0000001a19047211 */ /* 0x000fe400078a08ff */
[----:B------:R-:W-:Y:S02]  /*28e0*/  LEA.HI R26, R2, R3, RZ, 0x1f ;  /* 0x00000003021a7211 */ /* 0x000fe400078ff8ff */
[----:B------:R-:W-:Y:S02]  /*28f0*/  PRMT R2, R27, 0x7632, R2 ;  /* 0x000076321b027816 */ /* 0x000fe40000000002 */
[----:B----4-:R-:W-:Y:S02]  /*2900*/  PRMT R7, R29, 0x7632, R7 ;  /* 0x000076321d077816 */ /* 0x010fe40000000007 */
[-C--:B------:R-:W-:Y:S01]  /*2910*/  LEA.HI.X.SX32 R21, R8, R28.reuse, 0x1, P6 ;  /* 0x0000001c08157211 */ /* 0x080fe200030f0eff */
[----:B------:R0:W-:Y:S01]  /*2920*/  STG.E.U16 desc[UR10][R10.64], R2 ;  /* 0x000000020a007986 */ /* 0x0001e2000c10150a */
[----:B------:R-:W-:Y:S01]  /*2930*/  LEA.HI.X.SX32 R5, R25, R28, 0x1, P5 ;  /* 0x0000001c19057211 */ /* 0x000fe200028f0eff */
[----:B------:R-:W-:Y:S01]  /*2940*/  FFMA R8, R22, 0.69314718246459960938, R65 ;  /* 0x3f31721816087823 */ /* 0x000fe20000000041 */
[----:B-----5:R-:W-:Y:S01]  /*2950*/  PRMT R6, R33, 0x7632, R6 ;  /* 0x0000763221067816 */ /* 0x020fe20000000006 */
[----:B------:R-:W-:Y:S01]  /*2960*/  STG.E.U16 desc[UR10][R12.64], R29 ;  /* 0x0000001d0c007986 */ /* 0x000fe2000c10150a */
[----:B------:R-:W-:-:S02]  /*2970*/  FSEL R23, R23, -INF , P3 ;  /* 0xff80000017177808 */ /* 0x000fc40001800000 */
[----:B------:R-:W-:Y:S01]  /*2980*/  FSEL R3, R24, -INF , P1 ;  /* 0xff80000018037808 */ /* 0x000fe20000800000 */
[----:B------:R-:W-:Y:S01]  /*2990*/  STG.E.U16 desc[UR10][R14.64], R7 ;  /* 0x000000070e007986 */ /* 0x000fe2000c10150a */
[----:B------:R-:W-:Y:S02]  /*29a0*/  LEA R0, R0, UR6, 0x2 ;  /* 0x0000000600007c11 */ /* 0x000fe4000f8e10ff */
[----:B0-----:R-:W-:Y:S01]  /*29b0*/  PRMT R11, R31, 0x7632, R11 ;  /* 0x000076321f0b7816 */ /* 0x001fe2000000000b */
[----:B------:R-:W-:Y:S01]  /*29c0*/  STG.E.U16 desc[UR10][R16.64], R31 ;  /* 0x0000001f10007986 */ /* 0x000fe2000c10150a */
[----:B------:R-:W-:Y:S01]  /*29d0*/  FSEL R2, R9, -INF , P2 ;  /* 0xff80000009027808 */ /* 0x000fe20001000000 */
[----:B------:R-:W-:Y:S02]  /*29e0*/  FFMA R9, R23, 0.69314718246459960938, R64 ;  /* 0x3f31721817097823 */ /* 0x000fe40000000040 */
[----:B------:R0:W-:Y:S02]  /*29f0*/  STG.E.U16 desc[UR10][R18.64], R11 ;  /* 0x0000000b12007986 */ /* 0x0001e4000c10150a */
[----:B------:R-:W-:-:S02]  /*2a00*/  FFMA R10, R2, 0.69314718246459960938, R67 ;  /* 0x3f317218020a7823 */ /* 0x000fc40000000043 */
[----:B------:R1:W-:Y:S04]  /*2a10*/  STG.E.U16 desc[UR10][R20.64], R33 ;  /* 0x0000002114007986 */ /* 0x0003e8000c10150a */
[----:B------:R1:W-:Y:S01]  /*2a20*/  STG.E.U16 desc[UR10][R4.64], R6 ;  /* 0x0000000604007986 */ /* 0x0003e2000c10150a */
[----:B0-----:R-:W-:Y:S01]  /*2a30*/  FFMA R11, R3, 0.69314718246459960938, R66 ;  /* 0x3f317218030b7823 */ /* 0x001fe20000000042 */
[----:B------:R-:W-:Y:S01]  /*2a40*/  BAR.SYNC.DEFER_BLOCKING 0x0 ;  /* 0x0000000000007b1d */ /* 0x000fe20000010000 */
[C---:B------:R-:W-:Y:S01]  /*2a50*/  SHF.L.U32 R3, R42.reuse, 0x2, RZ ;  /* 0x000000022a037819 */ /* 0x040fe200000006ff */
[----:B------:R-:W-:-:S03]  /*2a60*/  IMAD.HI R42, R42, 0x4, RZ ;  /* 0x000000042a2a7827 */ /* 0x000fc600078e02ff */
[----:B--2---:R-:W-:-:S04]  /*2a70*/  IADD3 R2, P1, P2, R3, UR7, R34 ;  /* 0x0000000703027c10 */ /* 0x004fc8000fa3e022 */
[----:B------:R-:W-:Y:S01]  /*2a80*/  IADD3.X R3, PT, PT, R42, UR5, R35, P1, P2 ;  /* 0x000000052a037c10 */ /* 0x000fe20008fe4423 */
[----:B------:R1:W-:Y:S01]  /*2a90*/  STS.128 [R0], R8 ;  /* 0x0000000800007388 */ /* 0x0003e20000000c00 */
[----:B------:R-:W-:Y:S06]  /*2aa0*/  BAR.SYNC.DEFER_BLOCKING 0x0 ;  /* 0x0000000000007b1d */ /* 0x000fec0000010000 */
[----:B------:R-:W-:Y:S05]  /*2ab0*/  @P0 EXIT ;  /* 0x000000000000094d */ /* 0x000fea0003800000 */
[----:B-1----:R-:W0:Y:S04]  /*2ac0*/  LDS R5, [R26] ;  /* 0x000000001a057984 */ /* 0x002e280000000800 */
[----:B0-----:R-:W-:Y:S01]  /*2ad0*/  STG.E desc[UR10][R2.64], R5 ;  /* 0x0000000502007986 */ /* 0x001fe2000c10190a */
[----:B------:R-:W-:Y:S05]  /*2ae0*/  EXIT ;  /* 0x000000000000794d */ /* 0x000fea0003800000 */
.L_x_2:
[----:B------:R-:W-:-:S00]  /*2af0*/  BRA `(.L_x_2) ;  /* 0xfffffffc00fc7947 */ /* 0x000fc0000383ffff */
[----:B------:R-:W-:-:S00]  /*2b00*/  NOP ;  /* 0x0000000000007918 */ /* 0x000fc00000000000 */
[----:B------:R-:W-:-:S00]  /*2b10*/  NOP ;  /* 0x0000000000007918 */ /* 0x000fc00000000000 */
[----:B------:R-:W-:-:S00]  /*2b20*/  NOP ;  /* 0x0000000000007918 */ /* 0x000fc00000000000 */
[----:B------:R-:W-:-:S00]  /*2b30*/  NOP ;  /* 0x0000000000007918 */ /* 0x000fc00000000000 */
[----:B------:R-:W-:-:S00]  /*2b40*/  NOP ;  /* 0x0000000000007918 */ /* 0x000fc00000000000 */
[----:B------:R-:W-:-:S00]  /*2b50*/  NOP ;  /* 0x0000000000007918 */ /* 0x000fc00000000000 */
[----:B------:R-:W-:-:S00]  /*2b60*/  NOP ;  /* 0x0000000000007918 */ /* 0x000fc00000000000 */
[----:B------:R-:W-:-:S00]  /*2b70*/  NOP ;  /* 0x0000000000007918 */ /* 0x000fc00000000000 */
.L_x_3:


//--------------------- .nv.global.init           --------------------------
	.section	.nv.global.init,"aw",@progbits
.nv.global.init:
	.type		_$_str,@object
	.size		_$_str,(.L_0 - _$_str)
_$_str:
        /*0000*/ 	.byte	0x5f, 0x5f, 0x43, 0x55, 0x44, 0x41, 0x5f, 0x46, 0x54, 0x5a, 0x00
.L_0:


//--------------------- .nv.shared.attn_fwd       --------------------------
	.section	.nv.shared.attn_fwd,"aw",@nobits
	.sectionflags	@""
	.align	16
	.zero		1024


//--------------------- .nv.shared.reserved.0     --------------------------
	.section	.nv.shared.reserved.0,"aw",@nobits
	.weak		__nv_reservedSMEM_offset_0_alias
	.size		__nv_reservedSMEM_offset_0_alias, 0, 64
	.other		__nv_reservedSMEM_offset_0_alias,@"STO_CUDA_RESERVED_SHARED STV_DEFAULT"
__nv_reservedSMEM_offset_0_alias:
	.zero		0
	.zero		64


//--------------------- .nv.constant0.attn_fwd    --------------------------
	.section	.nv.constant0.attn_fwd,"a",@progbits
	.sectionflags	@""
	.align	4
.nv.constant0.attn_fwd:
	.zero		1032


//--------------------- SYMBOLS --------------------------

	.type		.nv.reservedSmem.offset0,@object
	.size		.nv.reservedSmem.offset0,0x4
	.type		.nv.reservedSmem.cap,@object
	.size		.nv.reservedSmem.cap,0x4
